	.target	sm_100a

	.elftype	@"ET_EXEC"


//--------------------- .note.nv.tkinfo           --------------------------
	.section	.note.nv.tkinfo,"",@"SHT_NOTE"
	.sectionflags	@"SHF_NOTE_NV_TKINFO"
	.tkinfo
        /*0018*/ 	.word	0x00000002
        /*0030*/ 	.string	""
        /*0030*/ 	.string	"ptxas"
        /*0030*/ 	.string	"Cuda compilation tools, release 13.0, V13.0.88"
        /*0030*/ 	.string	"Build cuda_13.0.r13.0/compiler.36424714_0"
        /*0030*/ 	.string	"-arch sm_100a -m 64 "



//--------------------- .note.nv.cuinfo           --------------------------
	.section	.note.nv.cuinfo,"",@"SHT_NOTE"
	.sectionflags	@"SHF_NOTE_NV_CUINFO"
        /*0018*/ 	.short	0x0002
        /*001a*/ 	.short	0x0064
        /*001c*/ 	.short	0x0082
	.zero		2


//--------------------- .nv.info                  --------------------------
	.section	.nv.info,"",@"SHT_CUDA_INFO"
	.align	4


	//----- nvinfo : EIATTR_REGCOUNT
	.align		4
        /*0000*/ 	.byte	0x04, 0x2f
        /*0002*/ 	.short	(.L_20 - .L_19)
	.align		4
.L_19:
        /*0004*/ 	.word	index@(_ZN7cutlass13device_kernelINS_4gemm6kernel13GemmUniversalIN4cute5tupleIJiiiiEEENS1_10collective13CollectiveMmaINS1_35MainloopSm100TmaUmmaWarpSpecializedILi20ELi2ELi4ENS5_IJNS4_1CILi1EEESB_SB_EEEEENS5_IJNSA_ILi64EEENSA_ILi256EEENSA_ILi32EEEEEENS_12float_e5m2_tENS5_IJlSB_lEEESI_SJ_NS4_8TiledMMAINS4_8MMA_AtomIJNS4_10MMA_TraitsINS4_19SM100_MMA_F8F6F4_SSEJSI_SI_fSE_SF_NS4_17integral_constantINS4_4UMMA5MajorELSQ_0EEESR_NSO_INSP_7ScaleInELSS_0EEEST_EEEEEENS4_6LayoutISC_NS5_IJNSA_ILi0EEESX_SX_EEEEENS5_IJNS4_10UnderscoreES10_S10_EEEEENS4_13SM90_TMA_LOADENS4_14ComposedLayoutINS4_7SwizzleILi1ELi4ELi3EEENS4_18smem_ptr_flag_bitsILi8EEENSW_INS5_IJNSA_ILi8EEESG_EEENS5_IJSG_SB_EEEEEEEvNS4_8identityES13_S1D_vS1E_EENS_8epilogue10collective18CollectiveEpilogueINS1G_23Sm100TmaWarpSpecializedILi4ELi2ELi32ELb0ELb0EEEJSH_NS5_IJNSW_ISE_SB_EES1L_EEESI_SJ_SI_SJ_NS1G_6fusion15FusionCallbacksIS1K_NS1N_17LinearCombinationISI_fSI_fLNS_15FloatRoundStyleE2EEESH_S1M_JEEENS4_5SM1004TMEM4LOAD26SM100_TMEM_LOAD_16dp32b32xES13_NS14_INS15_ILi2ELi4ELi3EEES18_NSW_INS5_IJS19_SE_EEENS5_IJSE_SB_EEEEEEENS4_39AutoVectorizingCopyWithAssumedAlignmentILi128EEENS4_14SM90_TMA_STOREES21_S23_S23_EEEvvEEEEvNT_6ParamsE)
        /*0008*/ 	.word	0x00000079


	//----- nvinfo : EIATTR_FRAME_SIZE
	.align		4
.L_20:
        /*000c*/ 	.byte	0x04, 0x11
        /*000e*/ 	.short	(.L_22 - .L_21)
	.align		4
.L_21:
        /*0010*/ 	.word	index@($__internal_2_$__cuda_sm10x_tcgen05_guardrail_trap_unallocated_columns_being_dealloced)
        /*0014*/ 	.word	0x00000000


	//----- nvinfo : EIATTR_FRAME_SIZE
	.align		4
.L_22:
        /*0018*/ 	.byte	0x04, 0x11
        /*001a*/ 	.short	(.L_24 - .L_23)
	.align		4
.L_23:
        /*001c*/ 	.word	index@($__internal_1_$__cuda_sm10x_tcgen05_guardrail_trap_phase_invalid_during_alloc)
        /*0020*/ 	.word	0x00000000


	//----- nvinfo : EIATTR_FRAME_SIZE
	.align		4
.L_24:
        /*0024*/ 	.byte	0x04, 0x11
        /*0026*/ 	.short	(.L_26 - .L_25)
	.align		4
.L_25:
        /*0028*/ 	.word	index@($__internal_0_$__cuda_sm10x_tcgen05_guardrail_trap_col_being_dealloced_not_returned_by_alloc)
        /*002c*/ 	.word	0x00000000


	//----- nvinfo : EIATTR_FRAME_SIZE
	.align		4
.L_26:
        /*0030*/ 	.byte	0x04, 0x11
        /*0032*/ 	.short	(.L_28 - .L_27)
	.align		4
.L_27:
        /*0034*/ 	.word	index@(_ZN7cutlass13device_kernelINS_4gemm6kernel13GemmUniversalIN4cute5tupleIJiiiiEEENS1_10collective13CollectiveMmaINS1_35MainloopSm100TmaUmmaWarpSpecializedILi20ELi2ELi4ENS5_IJNS4_1CILi1EEESB_SB_EEEEENS5_IJNSA_ILi64EEENSA_ILi256EEENSA_ILi32EEEEEENS_12float_e5m2_tENS5_IJlSB_lEEESI_SJ_NS4_8TiledMMAINS4_8MMA_AtomIJNS4_10MMA_TraitsINS4_19SM100_MMA_F8F6F4_SSEJSI_SI_fSE_SF_NS4_17integral_constantINS4_4UMMA5MajorELSQ_0EEESR_NSO_INSP_7ScaleInELSS_0EEEST_EEEEEENS4_6LayoutISC_NS5_IJNSA_ILi0EEESX_SX_EEEEENS5_IJNS4_10UnderscoreES10_S10_EEEEENS4_13SM90_TMA_LOADENS4_14ComposedLayoutINS4_7SwizzleILi1ELi4ELi3EEENS4_18smem_ptr_flag_bitsILi8EEENSW_INS5_IJNSA_ILi8EEESG_EEENS5_IJSG_SB_EEEEEEEvNS4_8identityES13_S1D_vS1E_EENS_8epilogue10collective18CollectiveEpilogueINS1G_23Sm100TmaWarpSpecializedILi4ELi2ELi32ELb0ELb0EEEJSH_NS5_IJNSW_ISE_SB_EES1L_EEESI_SJ_SI_SJ_NS1G_6fusion15FusionCallbacksIS1K_NS1N_17LinearCombinationISI_fSI_fLNS_15FloatRoundStyleE2EEESH_S1M_JEEENS4_5SM1004TMEM4LOAD26SM100_TMEM_LOAD_16dp32b32xES13_NS14_INS15_ILi2ELi4ELi3EEES18_NSW_INS5_IJS19_SE_EEENS5_IJSE_SB_EEEEEEENS4_39AutoVectorizingCopyWithAssumedAlignmentILi128EEENS4_14SM90_TMA_STOREES21_S23_S23_EEEvvEEEEvNT_6ParamsE)
        /*0038*/ 	.word	0x00000000


	//----- nvinfo : EIATTR_MIN_STACK_SIZE
	.align		4
.L_28:
        /*003c*/ 	.byte	0x04, 0x12
        /*003e*/ 	.short	(.L_30 - .L_29)
	.align		4
.L_29:
        /*0040*/ 	.word	index@(_ZN7cutlass13device_kernelINS_4gemm6kernel13GemmUniversalIN4cute5tupleIJiiiiEEENS1_10collective13CollectiveMmaINS1_35MainloopSm100TmaUmmaWarpSpecializedILi20ELi2ELi4ENS5_IJNS4_1CILi1EEESB_SB_EEEEENS5_IJNSA_ILi64EEENSA_ILi256EEENSA_ILi32EEEEEENS_12float_e5m2_tENS5_IJlSB_lEEESI_SJ_NS4_8TiledMMAINS4_8MMA_AtomIJNS4_10MMA_TraitsINS4_19SM100_MMA_F8F6F4_SSEJSI_SI_fSE_SF_NS4_17integral_constantINS4_4UMMA5MajorELSQ_0EEESR_NSO_INSP_7ScaleInELSS_0EEEST_EEEEEENS4_6LayoutISC_NS5_IJNSA_ILi0EEESX_SX_EEEEENS5_IJNS4_10UnderscoreES10_S10_EEEEENS4_13SM90_TMA_LOADENS4_14ComposedLayoutINS4_7SwizzleILi1ELi4ELi3EEENS4_18smem_ptr_flag_bitsILi8EEENSW_INS5_IJNSA_ILi8EEESG_EEENS5_IJSG_SB_EEEEEEEvNS4_8identityES13_S1D_vS1E_EENS_8epilogue10collective18CollectiveEpilogueINS1G_23Sm100TmaWarpSpecializedILi4ELi2ELi32ELb0ELb0EEEJSH_NS5_IJNSW_ISE_SB_EES1L_EEESI_SJ_SI_SJ_NS1G_6fusion15FusionCallbacksIS1K_NS1N_17LinearCombinationISI_fSI_fLNS_15FloatRoundStyleE2EEESH_S1M_JEEENS4_5SM1004TMEM4LOAD26SM100_TMEM_LOAD_16dp32b32xES13_NS14_INS15_ILi2ELi4ELi3EEES18_NSW_INS5_IJS19_SE_EEENS5_IJSE_SB_EEEEEEENS4_39AutoVectorizingCopyWithAssumedAlignmentILi128EEENS4_14SM90_TMA_STOREES21_S23_S23_EEEvvEEEEvNT_6ParamsE)
        /*0044*/ 	.word	0x00000000
.L_30:


//--------------------- .nv.compat                --------------------------
	.section	.nv.compat,"",@"SHT_CUDA_COMPAT_INFO"
	.align	4
        /*0000*/ 	.byte	0x02, 0x09, 0x01, 0x00, 0x02, 0x02, 0x02, 0x00, 0x02, 0x05, 0x05, 0x00, 0x03, 0x07, 0x01, 0x01
        /*0010*/ 	.byte	0x02, 0x03, 0x01, 0x00, 0x02, 0x06, 0x01, 0x00, 0x04, 0x0b, 0x08, 0x00, 0x09, 0x00, 0x00, 0x00
        /*0020*/ 	.byte	0x00, 0x00, 0x00, 0x00


//--------------------- .nv.info._ZN7cutlass13device_kernelINS_4gemm6kernel13GemmUniversalIN4cute5tupleIJiiiiEEENS1_10collective13CollectiveMmaINS1_35MainloopSm100TmaUmmaWarpSpecializedILi20ELi2ELi4ENS5_IJNS4_1CILi1EEESB_SB_EEEEENS5_IJNSA_ILi64EEENSA_ILi256EEENSA_ILi32EEEEEENS_12float_e5m2_tENS5_IJlSB_lEEESI_SJ_NS4_8TiledMMAINS4_8MMA_AtomIJNS4_10MMA_TraitsINS4_19SM100_MMA_F8F6F4_SSEJSI_SI_fSE_SF_NS4_17integral_constantINS4_4UMMA5MajorELSQ_0EEESR_NSO_INSP_7ScaleInELSS_0EEEST_EEEEEENS4_6LayoutISC_NS5_IJNSA_ILi0EEESX_SX_EEEEENS5_IJNS4_10UnderscoreES10_S10_EEEEENS4_13SM90_TMA_LOADENS4_14ComposedLayoutINS4_7SwizzleILi1ELi4ELi3EEENS4_18smem_ptr_flag_bitsILi8EEENSW_INS5_IJNSA_ILi8EEESG_EEENS5_IJSG_SB_EEEEEEEvNS4_8identityES13_S1D_vS1E_EENS_8epilogue10collective18CollectiveEpilogueINS1G_23Sm100TmaWarpSpecializedILi4ELi2ELi32ELb0ELb0EEEJSH_NS5_IJNSW_ISE_SB_EES1L_EEESI_SJ_SI_SJ_NS1G_6fusion15FusionCallbacksIS1K_NS1N_17LinearCombinationISI_fSI_fLNS_15FloatRoundStyleE2EEESH_S1M_JEEENS4_5SM1004TMEM4LOAD26SM100_TMEM_LOAD_16dp32b32xES13_NS14_INS15_ILi2ELi4ELi3EEES18_NSW_INS5_IJS19_SE_EEENS5_IJSE_SB_EEEEEEENS4_39AutoVectorizingCopyWithAssumedAlignmentILi128EEENS4_14SM90_TMA_STOREES21_S23_S23_EEEvvEEEEvNT_6ParamsE --------------------------
	.section	.nv.info._ZN7cutlass13device_kernelINS_4gemm6kernel13GemmUniversalIN4cute5tupleIJiiiiEEENS1_10collective13CollectiveMmaINS1_35MainloopSm100TmaUmmaWarpSpecializedILi20ELi2ELi4ENS5_IJNS4_1CILi1EEESB_SB_EEEEENS5_IJNSA_ILi64EEENSA_ILi256EEENSA_ILi32EEEEEENS_12float_e5m2_tENS5_IJlSB_lEEESI_SJ_NS4_8TiledMMAINS4_8MMA_AtomIJNS4_10MMA_TraitsINS4_19SM100_MMA_F8F6F4_SSEJSI_SI_fSE_SF_NS4_17integral_constantINS4_4UMMA5MajorELSQ_0EEESR_NSO_INSP_7ScaleInELSS_0EEEST_EEEEEENS4_6LayoutISC_NS5_IJNSA_ILi0EEESX_SX_EEEEENS5_IJNS4_10UnderscoreES10_S10_EEEEENS4_13SM90_TMA_LOADENS4_14ComposedLayoutINS4_7SwizzleILi1ELi4ELi3EEENS4_18smem_ptr_flag_bitsILi8EEENSW_INS5_IJNSA_ILi8EEESG_EEENS5_IJSG_SB_EEEEEEEvNS4_8identityES13_S1D_vS1E_EENS_8epilogue10collective18CollectiveEpilogueINS1G_23Sm100TmaWarpSpecializedILi4ELi2ELi32ELb0ELb0EEEJSH_NS5_IJNSW_ISE_SB_EES1L_EEESI_SJ_SI_SJ_NS1G_6fusion15FusionCallbacksIS1K_NS1N_17LinearCombinationISI_fSI_fLNS_15FloatRoundStyleE2EEESH_S1M_JEEENS4_5SM1004TMEM4LOAD26SM100_TMEM_LOAD_16dp32b32xES13_NS14_INS15_ILi2ELi4ELi3EEES18_NSW_INS5_IJS19_SE_EEENS5_IJSE_SB_EEEEEEENS4_39AutoVectorizingCopyWithAssumedAlignmentILi128EEENS4_14SM90_TMA_STOREES21_S23_S23_EEEvvEEEEvNT_6ParamsE,"",@"SHT_CUDA_INFO"
	.sectionflags	@""
	.align	4


	//----- nvinfo : EIATTR_CUDA_API_VERSION
	.align		4
        /*0000*/ 	.byte	0x04, 0x37
        /*0002*/ 	.short	(.L_32 - .L_31)
.L_31:
        /*0004*/ 	.word	0x00000082


	//----- nvinfo : EIATTR_KPARAM_INFO
	.align		4
.L_32:
        /*0008*/ 	.byte	0x04, 0x17
        /*000a*/ 	.short	(.L_34 - .L_33)
.L_33:
        /*000c*/ 	.word	0x00000000
        /*0010*/ 	.short	0x0000
        /*0012*/ 	.short	0x0000
        /*0014*/ 	.byte	0x00, 0xf0, 0x01, 0x20


	//----- nvinfo : EIATTR_AT_ENTRY_FRAGMENTS
	.align		4
.L_34:
        /*0018*/ 	.byte	0x04, 0x4f
        /*001a*/ 	.short	(.L_36 - .L_35)


	//   ....[0]....
.L_35:
        /*001c*/ 	.word	0x00000006


	//----- nvinfo : EIATTR_RESERVED_SMEM_USED
	.align		4
.L_36:
        /*0020*/ 	.byte	0x01, 0x41
	.zero		2


	//----- nvinfo : EIATTR_SPARSE_MMA_MASK
	.align		4
        /*0024*/ 	.byte	0x03, 0x50
        /*0026*/ 	.short	0x0000


	//----- nvinfo : EIATTR_TCGEN05_1CTA_USED
	.align		4
        /*0028*/ 	.byte	0x01, 0x51
	.zero		2


	//----- nvinfo : EIATTR_MAXREG_COUNT
	.align		4
        /*002c*/ 	.byte	0x03, 0x1b
        /*002e*/ 	.short	0x00ff


	//----- nvinfo : EIATTR_NUM_BARRIERS
	.align		4
        /*0030*/ 	.byte	0x02, 0x4c
        /*0032*/ 	.byte	0x07
	.zero		1


	//----- nvinfo : EIATTR_EXTERNS
	.align		4
        /*0034*/ 	.byte	0x04, 0x0f
        /*0036*/ 	.short	(.L_38 - .L_37)


	//   ....[0]....
	.align		4
.L_37:
        /*0038*/ 	.word	index@(__assertfail)


	//----- nvinfo : EIATTR_MERCURY_ISA_VERSION
	.align		4
.L_38:
        /*003c*/ 	.byte	0x03, 0x5f
        /*003e*/ 	.short	0x0101


	//----- nvinfo : EIATTR_INT_WARP_WIDE_INSTR_OFFSETS
	.align		4
        /*0040*/ 	.byte	0x04, 0x31
        /*0042*/ 	.short	(.L_40 - .L_39)


	//   ....[0]....
.L_39:
        /*0044*/ 	.word	0x00002010


	//   ....[1]....
        /*0048*/ 	.word	0x00004260


	//   ....[2]....
        /*004c*/ 	.word	0x00004290


	//   ....[3]....
        /*0050*/ 	.word	0x000042e0


	//   ....[4]....
        /*0054*/ 	.word	0x00004c00


	//   ....[5]....
        /*0058*/ 	.word	0x00004c60


	//   ....[6]....
        /*005c*/ 	.word	0x00004d40


	//   ....[7]....
        /*0060*/ 	.word	0x00004db0


	//   ....[8]....
        /*0064*/ 	.word	0x00004ec0


	//   ....[9]....
        /*0068*/ 	.word	0x00004f50


	//   ....[10]....
        /*006c*/ 	.word	0x00005120


	//   ....[11]....
        /*0070*/ 	.word	0x00005280


	//----- nvinfo : EIATTR_COOP_GROUP_MASK_REGIDS
	.align		4
.L_40:
        /*0074*/ 	.byte	0x04, 0x29
        /*0076*/ 	.short	(.L_42 - .L_41)


	//   ....[0]....
.L_41:
        /*0078*/ 	.word	0xffffffff


	//   ....[1]....
        /*007c*/ 	.word	0xffffffff


	//   ....[2]....
        /*0080*/ 	.word	0xffffffff


	//   ....[3]....
        /*0084*/ 	.word	0xffffffff


	//   ....[4]....
        /*0088*/ 	.word	0xffffffff


	//   ....[5]....
        /*008c*/ 	.word	0xffffffff


	//   ....[6]....
        /*0090*/ 	.word	0xffffffff


	//   ....[7]....
        /*0094*/ 	.word	0xffffffff


	//   ....[8]....
        /*0098*/ 	.word	0xffffffff


	//   ....[9]....
        /*009c*/ 	.word	0xffffffff


	//   ....[10]....
        /*00a0*/ 	.word	0xffffffff


	//   ....[11]....
        /*00a4*/ 	.word	0xffffffff


	//   ....[12]....
        /*00a8*/ 	.word	0xffffffff


	//----- nvinfo : EIATTR_COOP_GROUP_INSTR_OFFSETS
	.align		4
.L_42:
        /*00ac*/ 	.byte	0x04, 0x28
        /*00ae*/ 	.short	(.L_44 - .L_43)


	//   ....[0]....
.L_43:
        /*00b0*/ 	.word	0x00000090


	//   ....[1]....
        /*00b4*/ 	.word	0x000004d0


	//   ....[2]....
        /*00b8*/ 	.word	0x00000870


	//   ....[3]....
        /*00bc*/ 	.word	0x00000a10


	//   ....[4]....
        /*00c0*/ 	.word	0x00000b10


	//   ....[5]....
        /*00c4*/ 	.word	0x00000c80


	//   ....[6]....
        /*00c8*/ 	.word	0x00000e20


	//   ....[7]....
        /*00cc*/ 	.word	0x00001ef0


	//   ....[8]....
        /*00d0*/ 	.word	0x000035d0


	//   ....[9]....
        /*00d4*/ 	.word	0x000037e0


	//   ....[10]....
        /*00d8*/ 	.word	0x00003810


	//   ....[11]....
        /*00dc*/ 	.word	0x00004150


	//   ....[12]....
        /*00e0*/ 	.word	0x00004380


	//----- nvinfo : EIATTR_VRC_CTA_INIT_COUNT
	.align		4
.L_44:
        /*00e4*/ 	.byte	0x02, 0x4a
        /*00e6*/ 	.byte	0x80
	.zero		1


	//----- nvinfo : EIATTR_SYSCALL_OFFSETS
	.align		4
        /*00e8*/ 	.byte	0x04, 0x46
        /*00ea*/ 	.short	(.L_46 - .L_45)


	//   ....[0]....
.L_45:
        /*00ec*/ 	.word	0x00005d00


	//   ....[1]....
        /*00f0*/ 	.word	0x00005e40


	//   ....[2]....
        /*00f4*/ 	.word	0x00006640


	//   ....[3]....
        /*00f8*/ 	.word	0x000073e0


	//   ....[4]....
        /*00fc*/ 	.word	0x00008140


	//   ....[5]....
        /*0100*/ 	.word	0x00008ed0


	//----- nvinfo : EIATTR_MBARRIER_INSTR_OFFSETS
	.align		4
.L_46:
        /*0104*/ 	.byte	0x04, 0x39
        /*0106*/ 	.short	(.L_48 - .L_47)


	//   ....[0]....
.L_47:
        /*0108*/ 	.word	0x000005d0
        /*010c*/ 	.word	0x000000ff
        /*0110*/ 	.word	0x00000000
        /*0114*/ 	.short	0x0100
        /*0116*/ 	.byte	0x05
	.zero		1


	//   ....[1]....
        /*0118*/ 	.word	0x000005e0
        /*011c*/ 	.word	0x000000ff
        /*0120*/ 	.word	0x000000a0
        /*0124*/ 	.short	0x0100
        /*0126*/ 	.byte	0x05
	.zero		1


	//   ....[2]....
        /*0128*/ 	.word	0x000005f0
        /*012c*/ 	.word	0x000000ff
        /*0130*/ 	.word	0x00000008
        /*0134*/ 	.short	0x0100
        /*0136*/ 	.byte	0x05
	.zero		1


	//   ....[3]....
        /*0138*/ 	.word	0x00000600
        /*013c*/ 	.word	0x000000ff
        /*0140*/ 	.word	0x000000a8
        /*0144*/ 	.short	0x0100
        /*0146*/ 	.byte	0x05
	.zero		1


	//   ....[4]....
        /*0148*/ 	.word	0x00000610
        /*014c*/ 	.word	0x000000ff
        /*0150*/ 	.word	0x00000010
        /*0154*/ 	.short	0x0100
        /*0156*/ 	.byte	0x05
	.zero		1


	//   ....[5]....
        /*0158*/ 	.word	0x00000620
        /*015c*/ 	.word	0x000000ff
        /*0160*/ 	.word	0x000000b0
        /*0164*/ 	.short	0x0100
        /*0166*/ 	.byte	0x05
	.zero		1


	//   ....[6]....
        /*0168*/ 	.word	0x00000630
        /*016c*/ 	.word	0x000000ff
        /*0170*/ 	.word	0x00000018
        /*0174*/ 	.short	0x0100
        /*0176*/ 	.byte	0x05
	.zero		1


	//   ....[7]....
        /*0178*/ 	.word	0x00000640
        /*017c*/ 	.word	0x000000ff
        /*0180*/ 	.word	0x000000b8
        /*0184*/ 	.short	0x0100
        /*0186*/ 	.byte	0x05
	.zero		1


	//   ....[8]....
        /*0188*/ 	.word	0x00000650
        /*018c*/ 	.word	0x000000ff
        /*0190*/ 	.word	0x00000020
        /*0194*/ 	.short	0x0100
        /*0196*/ 	.byte	0x05
	.zero		1


	//   ....[9]....
        /*0198*/ 	.word	0x00000660
        /*019c*/ 	.word	0x000000ff
        /*01a0*/ 	.word	0x000000c0
        /*01a4*/ 	.short	0x0100
        /*01a6*/ 	.byte	0x05
	.zero		1


	//   ....[10]....
        /*01a8*/ 	.word	0x00000670
        /*01ac*/ 	.word	0x000000ff
        /*01b0*/ 	.word	0x00000028
        /*01b4*/ 	.short	0x0100
        /*01b6*/ 	.byte	0x05
	.zero		1


	//   ....[11]....
        /*01b8*/ 	.word	0x00000680
        /*01bc*/ 	.word	0x000000ff
        /*01c0*/ 	.word	0x000000c8
        /*01c4*/ 	.short	0x0100
        /*01c6*/ 	.byte	0x05
	.zero		1


	//   ....[12]....
        /*01c8*/ 	.word	0x00000690
        /*01cc*/ 	.word	0x000000ff
        /*01d0*/ 	.word	0x00000030
        /*01d4*/ 	.short	0x0100
        /*01d6*/ 	.byte	0x05
	.zero		1


	//   ....[13]....
        /*01d8*/ 	.word	0x000006a0
        /*01dc*/ 	.word	0x000000ff
        /*01e0*/ 	.word	0x000000d0
        /*01e4*/ 	.short	0x0100
        /*01e6*/ 	.byte	0x05
	.zero		1


	//   ....[14]....
        /*01e8*/ 	.word	0x000006b0
        /*01ec*/ 	.word	0x000000ff
        /*01f0*/ 	.word	0x00000038
        /*01f4*/ 	.short	0x0100
        /*01f6*/ 	.byte	0x05
	.zero		1


	//   ....[15]....
        /*01f8*/ 	.word	0x000006c0
        /*01fc*/ 	.word	0x000000ff
        /*0200*/ 	.word	0x000000d8
        /*0204*/ 	.short	0x0100
        /*0206*/ 	.byte	0x05
	.zero		1


	//   ....[16]....
        /*0208*/ 	.word	0x000006d0
        /*020c*/ 	.word	0x000000ff
        /*0210*/ 	.word	0x00000040
        /*0214*/ 	.short	0x0100
        /*0216*/ 	.byte	0x05
	.zero		1


	//   ....[17]....
        /*0218*/ 	.word	0x000006e0
        /*021c*/ 	.word	0x000000ff
        /*0220*/ 	.word	0x000000e0
        /*0224*/ 	.short	0x0100
        /*0226*/ 	.byte	0x05
	.zero		1


	//   ....[18]....
        /*0228*/ 	.word	0x000006f0
        /*022c*/ 	.word	0x000000ff
        /*0230*/ 	.word	0x00000048
        /*0234*/ 	.short	0x0100
        /*0236*/ 	.byte	0x05
	.zero		1


	//   ....[19]....
        /*0238*/ 	.word	0x00000700
        /*023c*/ 	.word	0x000000ff
        /*0240*/ 	.word	0x000000e8
        /*0244*/ 	.short	0x0100
        /*0246*/ 	.byte	0x05
	.zero		1


	//   ....[20]....
        /*0248*/ 	.word	0x00000710
        /*024c*/ 	.word	0x000000ff
        /*0250*/ 	.word	0x00000050
        /*0254*/ 	.short	0x0100
        /*0256*/ 	.byte	0x05
	.zero		1


	//   ....[21]....
        /*0258*/ 	.word	0x00000720
        /*025c*/ 	.word	0x000000ff
        /*0260*/ 	.word	0x000000f0
        /*0264*/ 	.short	0x0100
        /*0266*/ 	.byte	0x05
	.zero		1


	//   ....[22]....
        /*0268*/ 	.word	0x00000730
        /*026c*/ 	.word	0x000000ff
        /*0270*/ 	.word	0x00000058
        /*0274*/ 	.short	0x0100
        /*0276*/ 	.byte	0x05
	.zero		1


	//   ....[23]....
        /*0278*/ 	.word	0x00000740
        /*027c*/ 	.word	0x000000ff
        /*0280*/ 	.word	0x000000f8
        /*0284*/ 	.short	0x0100
        /*0286*/ 	.byte	0x05
	.zero		1


	//   ....[24]....
        /*0288*/ 	.word	0x00000750
        /*028c*/ 	.word	0x000000ff
        /*0290*/ 	.word	0x00000060
        /*0294*/ 	.short	0x0100
        /*0296*/ 	.byte	0x05
	.zero		1


	//   ....[25]....
        /*0298*/ 	.word	0x00000760
        /*029c*/ 	.word	0x000000ff
        /*02a0*/ 	.word	0x00000100
        /*02a4*/ 	.short	0x0100
        /*02a6*/ 	.byte	0x05
	.zero		1


	//   ....[26]....
        /*02a8*/ 	.word	0x00000770
        /*02ac*/ 	.word	0x000000ff
        /*02b0*/ 	.word	0x00000068
        /*02b4*/ 	.short	0x0100
        /*02b6*/ 	.byte	0x05
	.zero		1


	//   ....[27]....
        /*02b8*/ 	.word	0x00000780
        /*02bc*/ 	.word	0x000000ff
        /*02c0*/ 	.word	0x00000108
        /*02c4*/ 	.short	0x0100
        /*02c6*/ 	.byte	0x05
	.zero		1


	//   ....[28]....
        /*02c8*/ 	.word	0x00000790
        /*02cc*/ 	.word	0x000000ff
        /*02d0*/ 	.word	0x00000070
        /*02d4*/ 	.short	0x0100
        /*02d6*/ 	.byte	0x05
	.zero		1


	//   ....[29]....
        /*02d8*/ 	.word	0x000007a0
        /*02dc*/ 	.word	0x000000ff
        /*02e0*/ 	.word	0x00000110
        /*02e4*/ 	.short	0x0100
        /*02e6*/ 	.byte	0x05
	.zero		1


	//   ....[30]....
        /*02e8*/ 	.word	0x000007b0
        /*02ec*/ 	.word	0x000000ff
        /*02f0*/ 	.word	0x00000078
        /*02f4*/ 	.short	0x0100
        /*02f6*/ 	.byte	0x05
	.zero		1


	//   ....[31]....
        /*02f8*/ 	.word	0x000007c0
        /*02fc*/ 	.word	0x000000ff
        /*0300*/ 	.word	0x00000118
        /*0304*/ 	.short	0x0100
        /*0306*/ 	.byte	0x05
	.zero		1


	//   ....[32]....
        /*0308*/ 	.word	0x000007d0
        /*030c*/ 	.word	0x000000ff
        /*0310*/ 	.word	0x00000080
        /*0314*/ 	.short	0x0100
        /*0316*/ 	.byte	0x05
	.zero		1


	//   ....[33]....
        /*0318*/ 	.word	0x000007e0
        /*031c*/ 	.word	0x000000ff
        /*0320*/ 	.word	0x00000120
        /*0324*/ 	.short	0x0100
        /*0326*/ 	.byte	0x05
	.zero		1


	//   ....[34]....
        /*0328*/ 	.word	0x000007f0
        /*032c*/ 	.word	0x000000ff
        /*0330*/ 	.word	0x00000088
        /*0334*/ 	.short	0x0100
        /*0336*/ 	.byte	0x05
	.zero		1


	//   ....[35]....
        /*0338*/ 	.word	0x00000800
        /*033c*/ 	.word	0x000000ff
        /*0340*/ 	.word	0x00000128
        /*0344*/ 	.short	0x0100
        /*0346*/ 	.byte	0x05
	.zero		1


	//   ....[36]....
        /*0348*/ 	.word	0x00000810
        /*034c*/ 	.word	0x000000ff
        /*0350*/ 	.word	0x00000090
        /*0354*/ 	.short	0x0100
        /*0356*/ 	.byte	0x05
	.zero		1


	//   ....[37]....
        /*0358*/ 	.word	0x00000820
        /*035c*/ 	.word	0x000000ff
        /*0360*/ 	.word	0x00000130
        /*0364*/ 	.short	0x0100
        /*0366*/ 	.byte	0x05
	.zero		1


	//   ....[38]....
        /*0368*/ 	.word	0x00000830
        /*036c*/ 	.word	0x000000ff
        /*0370*/ 	.word	0x00000098
        /*0374*/ 	.short	0x0100
        /*0376*/ 	.byte	0x05
	.zero		1


	//   ....[39]....
        /*0378*/ 	.word	0x00000840
        /*037c*/ 	.word	0x000000ff
        /*0380*/ 	.word	0x00000138
        /*0384*/ 	.short	0x0100
        /*0386*/ 	.byte	0x05
	.zero		1


	//   ....[40]....
        /*0388*/ 	.word	0x00000980
        /*038c*/ 	.word	0x000000ff
        /*0390*/ 	.word	0x00000140
        /*0394*/ 	.short	0x0100
        /*0396*/ 	.byte	0x07
	.zero		1


	//   ....[41]....
        /*0398*/ 	.word	0x00000990
        /*039c*/ 	.word	0x000000ff
        /*03a0*/ 	.word	0x00000160
        /*03a4*/ 	.short	0x0100
        /*03a6*/ 	.byte	0x07
	.zero		1


	//   ....[42]....
        /*03a8*/ 	.word	0x000009a0
        /*03ac*/ 	.word	0x000000ff
        /*03b0*/ 	.word	0x00000148
        /*03b4*/ 	.short	0x0100
        /*03b6*/ 	.byte	0x07
	.zero		1


	//   ....[43]....
        /*03b8*/ 	.word	0x000009b0
        /*03bc*/ 	.word	0x000000ff
        /*03c0*/ 	.word	0x00000168
        /*03c4*/ 	.short	0x0100
        /*03c6*/ 	.byte	0x07
	.zero		1


	//   ....[44]....
        /*03c8*/ 	.word	0x000009c0
        /*03cc*/ 	.word	0x000000ff
        /*03d0*/ 	.word	0x00000150
        /*03d4*/ 	.short	0x0100
        /*03d6*/ 	.byte	0x07
	.zero		1


	//   ....[45]....
        /*03d8*/ 	.word	0x000009d0
        /*03dc*/ 	.word	0x000000ff
        /*03e0*/ 	.word	0x00000170
        /*03e4*/ 	.short	0x0100
        /*03e6*/ 	.byte	0x07
	.zero		1


	//   ....[46]....
        /*03e8*/ 	.word	0x000009e0
        /*03ec*/ 	.word	0x000000ff
        /*03f0*/ 	.word	0x00000158
        /*03f4*/ 	.short	0x0100
        /*03f6*/ 	.byte	0x07
	.zero		1


	//   ....[47]....
        /*03f8*/ 	.word	0x000009f0
        /*03fc*/ 	.word	0x000000ff
        /*0400*/ 	.word	0x00000178
        /*0404*/ 	.short	0x0100
        /*0406*/ 	.byte	0x07
	.zero		1


	//   ....[48]....
        /*0408*/ 	.word	0x00000ae0
        /*040c*/ 	.word	0x000000ff
        /*0410*/ 	.word	0x00000180
        /*0414*/ 	.short	0x0100
        /*0416*/ 	.byte	0x05
	.zero		1


	//   ....[49]....
        /*0418*/ 	.word	0x00000af0
        /*041c*/ 	.word	0x000000ff
        /*0420*/ 	.word	0x00000188
        /*0424*/ 	.short	0x0100
        /*0426*/ 	.byte	0x05
	.zero		1


	//   ....[50]....
        /*0428*/ 	.word	0x00000c30
        /*042c*/ 	.word	0x000000ff
        /*0430*/ 	.word	0x00000190
        /*0434*/ 	.short	0x0100
        /*0436*/ 	.byte	0x05
	.zero		1


	//   ....[51]....
        /*0438*/ 	.word	0x00000c40
        /*043c*/ 	.word	0x000000ff
        /*0440*/ 	.word	0x000001a0
        /*0444*/ 	.short	0x0100
        /*0446*/ 	.byte	0x05
	.zero		1


	//   ....[52]....
        /*0448*/ 	.word	0x00000c50
        /*044c*/ 	.word	0x000000ff
        /*0450*/ 	.word	0x00000198
        /*0454*/ 	.short	0x0100
        /*0456*/ 	.byte	0x05
	.zero		1


	//   ....[53]....
        /*0458*/ 	.word	0x00000c60
        /*045c*/ 	.word	0x000000ff
        /*0460*/ 	.word	0x000001a8
        /*0464*/ 	.short	0x0100
        /*0466*/ 	.byte	0x05
	.zero		1


	//   ....[54]....
        /*0468*/ 	.word	0x00000d90
        /*046c*/ 	.word	0x000000ff
        /*0470*/ 	.word	0x000001b0
        /*0474*/ 	.short	0x0100
        /*0476*/ 	.byte	0x07
	.zero		1


	//   ....[55]....
        /*0478*/ 	.word	0x00000da0
        /*047c*/ 	.word	0x000000ff
        /*0480*/ 	.word	0x000001d0
        /*0484*/ 	.short	0x0100
        /*0486*/ 	.byte	0x07
	.zero		1


	//   ....[56]....
        /*0488*/ 	.word	0x00000db0
        /*048c*/ 	.word	0x000000ff
        /*0490*/ 	.word	0x000001b8
        /*0494*/ 	.short	0x0100
        /*0496*/ 	.byte	0x07
	.zero		1


	//   ....[57]....
        /*0498*/ 	.word	0x00000dc0
        /*049c*/ 	.word	0x000000ff
        /*04a0*/ 	.word	0x000001d8
        /*04a4*/ 	.short	0x0100
        /*04a6*/ 	.byte	0x07
	.zero		1


	//   ....[58]....
        /*04a8*/ 	.word	0x00000dd0
        /*04ac*/ 	.word	0x000000ff
        /*04b0*/ 	.word	0x000001c0
        /*04b4*/ 	.short	0x0100
        /*04b6*/ 	.byte	0x07
	.zero		1


	//   ....[59]....
        /*04b8*/ 	.word	0x00000de0
        /*04bc*/ 	.word	0x000000ff
        /*04c0*/ 	.word	0x000001e0
        /*04c4*/ 	.short	0x0100
        /*04c6*/ 	.byte	0x07
	.zero		1


	//   ....[60]....
        /*04c8*/ 	.word	0x00000df0
        /*04cc*/ 	.word	0x000000ff
        /*04d0*/ 	.word	0x000001c8
        /*04d4*/ 	.short	0x0100
        /*04d6*/ 	.byte	0x07
	.zero		1


	//   ....[61]....
        /*04d8*/ 	.word	0x00000e00
        /*04dc*/ 	.word	0x000000ff
        /*04e0*/ 	.word	0x000001e8
        /*04e4*/ 	.short	0x0100
        /*04e6*/ 	.byte	0x07
	.zero		1


	//   ....[62]....
        /*04e8*/ 	.word	0x00000ef0
        /*04ec*/ 	.word	0x000000ff
        /*04f0*/ 	.word	0x000001f0
        /*04f4*/ 	.short	0x0100
        /*04f6*/ 	.byte	0x05
	.zero		1


	//   ....[63]....
        /*04f8*/ 	.word	0x00000f00
        /*04fc*/ 	.word	0x000000ff
        /*0500*/ 	.word	0x00000200
        /*0504*/ 	.short	0x0100
        /*0506*/ 	.byte	0x05
	.zero		1


	//   ....[64]....
        /*0508*/ 	.word	0x00000f10
        /*050c*/ 	.word	0x000000ff
        /*0510*/ 	.word	0x000001f8
        /*0514*/ 	.short	0x0100
        /*0516*/ 	.byte	0x05
	.zero		1


	//   ....[65]....
        /*0518*/ 	.word	0x00000f20
        /*051c*/ 	.word	0x000000ff
        /*0520*/ 	.word	0x00000208
        /*0524*/ 	.short	0x0100
        /*0526*/ 	.byte	0x05
	.zero		1


	//   ....[66]....
        /*0528*/ 	.word	0x000017f0
        /*052c*/ 	.word	0x00000002
        /*0530*/ 	.word	0x00000200
        /*0534*/ 	.short	0x010a
        /*0536*/ 	.byte	0xff
	.zero		1


	//   ....[67]....
        /*0538*/ 	.word	0x00001820
        /*053c*/ 	.word	0x00000002
        /*0540*/ 	.word	0x000001f0
        /*0544*/ 	.short	0x0101
        /*0546*/ 	.byte	0xff
	.zero		1


	//   ....[68]....
        /*0548*/ 	.word	0x000018f0
        /*054c*/ 	.word	0x000000ff
        /*0550*/ 	.word	0x000000a0
        /*0554*/ 	.short	0x010a
        /*0556*/ 	.byte	0x08
	.zero		1


	//   ....[69]....
        /*0558*/ 	.word	0x00001990
        /*055c*/ 	.word	0x000000ff
        /*0560*/ 	.word	0x000000a0
        /*0564*/ 	.short	0x010a
        /*0566*/ 	.byte	0x21
	.zero		1


	//   ....[70]....
        /*0568*/ 	.word	0x00001ae0
        /*056c*/ 	.word	0x000000ff
        /*0570*/ 	.word	0x000000a0
        /*0574*/ 	.short	0x010a
        /*0576*/ 	.byte	0x08
	.zero		1


	//   ....[71]....
        /*0578*/ 	.word	0x00001bf0
        /*057c*/ 	.word	0x000000ff
        /*0580*/ 	.word	0x00000188
        /*0584*/ 	.short	0x0101
        /*0586*/ 	.byte	0x04
	.zero		1


	//   ....[72]....
        /*0588*/ 	.word	0x00001c10
        /*058c*/ 	.word	0x000000ff
        /*0590*/ 	.word	0x000000a0
        /*0594*/ 	.short	0x010a
        /*0596*/ 	.byte	0x08
	.zero		1


	//   ....[73]....
        /*0598*/ 	.word	0x00001c90
        /*059c*/ 	.word	0x000000ff
        /*05a0*/ 	.word	0x000000a0
        /*05a4*/ 	.short	0x010a
        /*05a6*/ 	.byte	0x11
	.zero		1


	//   ....[74]....
        /*05a8*/ 	.word	0x00001de0
        /*05ac*/ 	.word	0x000000ff
        /*05b0*/ 	.word	0x000000a0
        /*05b4*/ 	.short	0x010a
        /*05b6*/ 	.byte	0x08
	.zero		1


	//   ....[75]....
        /*05b8*/ 	.word	0x00001f20
        /*05bc*/ 	.word	0x00000002
        /*05c0*/ 	.word	0x00000190
        /*05c4*/ 	.short	0x010a
        /*05c6*/ 	.byte	0xff
	.zero		1


	//   ....[76]....
        /*05c8*/ 	.word	0x00001fe0
        /*05cc*/ 	.word	0x00000002
        /*05d0*/ 	.word	0x00000000
        /*05d4*/ 	.short	0x0101
        /*05d6*/ 	.byte	0xff
	.zero		1


	//   ....[77]....
        /*05d8*/ 	.word	0x00002540
        /*05dc*/ 	.word	0x000000ff
        /*05e0*/ 	.word	0x00000000
        /*05e4*/ 	.short	0x010a
        /*05e6*/ 	.byte	0x05
	.zero		1


	//   ....[78]....
        /*05e8*/ 	.word	0x000025d0
        /*05ec*/ 	.word	0x000000ff
        /*05f0*/ 	.word	0x00000000
        /*05f4*/ 	.short	0x010a
        /*05f6*/ 	.byte	0x05
	.zero		1


	//   ....[79]....
        /*05f8*/ 	.word	0x00002660
        /*05fc*/ 	.word	0x000000ff
        /*0600*/ 	.word	0x00000000
        /*0604*/ 	.short	0x010a
        /*0606*/ 	.byte	0x05
	.zero		1


	//   ....[80]....
        /*0608*/ 	.word	0x000026f0
        /*060c*/ 	.word	0x000000ff
        /*0610*/ 	.word	0x00000000
        /*0614*/ 	.short	0x010a
        /*0616*/ 	.byte	0x05
	.zero		1


	//   ....[81]....
        /*0618*/ 	.word	0x00002780
        /*061c*/ 	.word	0x000000ff
        /*0620*/ 	.word	0x00000000
        /*0624*/ 	.short	0x010a
        /*0626*/ 	.byte	0x05
	.zero		1


	//   ....[82]....
        /*0628*/ 	.word	0x00002810
        /*062c*/ 	.word	0x000000ff
        /*0630*/ 	.word	0x00000000
        /*0634*/ 	.short	0x010a
        /*0636*/ 	.byte	0x05
	.zero		1


	//   ....[83]....
        /*0638*/ 	.word	0x000028a0
        /*063c*/ 	.word	0x000000ff
        /*0640*/ 	.word	0x00000000
        /*0644*/ 	.short	0x010a
        /*0646*/ 	.byte	0x05
	.zero		1


	//   ....[84]....
        /*0648*/ 	.word	0x00002930
        /*064c*/ 	.word	0x000000ff
        /*0650*/ 	.word	0x00000000
        /*0654*/ 	.short	0x010a
        /*0656*/ 	.byte	0x05
	.zero		1


	//   ....[85]....
        /*0658*/ 	.word	0x000029c0
        /*065c*/ 	.word	0x000000ff
        /*0660*/ 	.word	0x00000000
        /*0664*/ 	.short	0x010a
        /*0666*/ 	.byte	0x05
	.zero		1


	//   ....[86]....
        /*0668*/ 	.word	0x00002a50
        /*066c*/ 	.word	0x000000ff
        /*0670*/ 	.word	0x00000000
        /*0674*/ 	.short	0x010a
        /*0676*/ 	.byte	0x05
	.zero		1


	//   ....[87]....
        /*0678*/ 	.word	0x00002ae0
        /*067c*/ 	.word	0x000000ff
        /*0680*/ 	.word	0x00000000
        /*0684*/ 	.short	0x010a
        /*0686*/ 	.byte	0x05
	.zero		1


	//   ....[88]....
        /*0688*/ 	.word	0x00002b70
        /*068c*/ 	.word	0x000000ff
        /*0690*/ 	.word	0x00000000
        /*0694*/ 	.short	0x010a
        /*0696*/ 	.byte	0x05
	.zero		1


	//   ....[89]....
        /*0698*/ 	.word	0x00002c00
        /*069c*/ 	.word	0x000000ff
        /*06a0*/ 	.word	0x00000000
        /*06a4*/ 	.short	0x010a
        /*06a6*/ 	.byte	0x05
	.zero		1


	//   ....[90]....
        /*06a8*/ 	.word	0x00002c90
        /*06ac*/ 	.word	0x000000ff
        /*06b0*/ 	.word	0x00000000
        /*06b4*/ 	.short	0x010a
        /*06b6*/ 	.byte	0x05
	.zero		1


	//   ....[91]....
        /*06b8*/ 	.word	0x00002d20
        /*06bc*/ 	.word	0x000000ff
        /*06c0*/ 	.word	0x00000000
        /*06c4*/ 	.short	0x010a
        /*06c6*/ 	.byte	0x05
	.zero		1


	//   ....[92]....
        /*06c8*/ 	.word	0x00002db0
        /*06cc*/ 	.word	0x000000ff
        /*06d0*/ 	.word	0x00000000
        /*06d4*/ 	.short	0x010a
        /*06d6*/ 	.byte	0x05
	.zero		1


	//   ....[93]....
        /*06d8*/ 	.word	0x00002e40
        /*06dc*/ 	.word	0x000000ff
        /*06e0*/ 	.word	0x00000000
        /*06e4*/ 	.short	0x010a
        /*06e6*/ 	.byte	0x05
	.zero		1


	//   ....[94]....
        /*06e8*/ 	.word	0x00002ed0
        /*06ec*/ 	.word	0x000000ff
        /*06f0*/ 	.word	0x00000000
        /*06f4*/ 	.short	0x010a
        /*06f6*/ 	.byte	0x05
	.zero		1


	//   ....[95]....
        /*06f8*/ 	.word	0x00002f60
        /*06fc*/ 	.word	0x000000ff
        /*0700*/ 	.word	0x00000000
        /*0704*/ 	.short	0x010a
        /*0706*/ 	.byte	0x05
	.zero		1


	//   ....[96]....
        /*0708*/ 	.word	0x00003000
        /*070c*/ 	.word	0x00000000
        /*0710*/ 	.word	0x00000000
        /*0714*/ 	.short	0x010a
        /*0716*/ 	.byte	0xff
	.zero		1


	//   ....[97]....
        /*0718*/ 	.word	0x00003120
        /*071c*/ 	.word	0x00000000
        /*0720*/ 	.word	0x000001f0
        /*0724*/ 	.short	0x010a
        /*0726*/ 	.byte	0xff
	.zero		1


	//   ....[98]....
        /*0728*/ 	.word	0x00003190
        /*072c*/ 	.word	0x00000000
        /*0730*/ 	.word	0x00000000
        /*0734*/ 	.short	0x0101
        /*0736*/ 	.byte	0xff
	.zero		1


	//   ....[99]....
        /*0738*/ 	.word	0x000031b0
        /*073c*/ 	.word	0x000000ff
        /*0740*/ 	.word	0x000001a0
        /*0744*/ 	.short	0x010a
        /*0746*/ 	.byte	0x05
	.zero		1


	//   ....[100]....
        /*0748*/ 	.word	0x000032d0
        /*074c*/ 	.word	0x00000000
        /*0750*/ 	.word	0x00000190
        /*0754*/ 	.short	0x010a
        /*0756*/ 	.byte	0xff
	.zero		1


	//   ....[101]....
        /*0758*/ 	.word	0x000033d0
        /*075c*/ 	.word	0x00000000
        /*0760*/ 	.word	0x00000000
        /*0764*/ 	.short	0x0101
        /*0766*/ 	.byte	0xff
	.zero		1


	//   ....[102]....
        /*0768*/ 	.word	0x00003460
        /*076c*/ 	.word	0x000000ff
        /*0770*/ 	.word	0x000001a0
        /*0774*/ 	.short	0x0106
        /*0776*/ 	.byte	0x05
	.zero		1


	//   ....[103]....
        /*0778*/ 	.word	0x00003480
        /*077c*/ 	.word	0x000000ff
        /*0780*/ 	.word	0x000001a0
        /*0784*/ 	.short	0x010a
        /*0786*/ 	.byte	0x05
	.zero		1


	//   ....[104]....
        /*0788*/ 	.word	0x00003510
        /*078c*/ 	.word	0x000000ff
        /*0790*/ 	.word	0x000001a0
        /*0794*/ 	.short	0x0106
        /*0796*/ 	.byte	0x04
	.zero		1


	//   ....[105]....
        /*0798*/ 	.word	0x00003550
        /*079c*/ 	.word	0x00000000
        /*07a0*/ 	.word	0x000001a0
        /*07a4*/ 	.short	0x010a
        /*07a6*/ 	.byte	0xff
	.zero		1


	//   ....[106]....
        /*07a8*/ 	.word	0x00003a30
        /*07ac*/ 	.word	0x00000000
        /*07b0*/ 	.word	0x00000190
        /*07b4*/ 	.short	0x010a
        /*07b6*/ 	.byte	0xff
	.zero		1


	//   ....[107]....
        /*07b8*/ 	.word	0x00003b30
        /*07bc*/ 	.word	0x00000003
        /*07c0*/ 	.word	0x00000000
        /*07c4*/ 	.short	0x0101
        /*07c6*/ 	.byte	0xff
	.zero		1


	//   ....[108]....
        /*07c8*/ 	.word	0x00003b40
        /*07cc*/ 	.word	0x000000ff
        /*07d0*/ 	.word	0x00000000
        /*07d4*/ 	.short	0x010a
        /*07d6*/ 	.byte	0x04
	.zero		1


	//   ....[109]....
        /*07d8*/ 	.word	0x00003b60
        /*07dc*/ 	.word	0x000000ff
        /*07e0*/ 	.word	0x000001d0
        /*07e4*/ 	.short	0x010a
        /*07e6*/ 	.byte	0x09
	.zero		1


	//   ....[110]....
        /*07e8*/ 	.word	0x00003ca0
        /*07ec*/ 	.word	0x000000ff
        /*07f0*/ 	.word	0x00000000
        /*07f4*/ 	.short	0x010a
        /*07f6*/ 	.byte	0x07
	.zero		1


	//   ....[111]....
        /*07f8*/ 	.word	0x00003dd0
        /*07fc*/ 	.word	0x000000ff
        /*0800*/ 	.word	0x00000000
        /*0804*/ 	.short	0x010a
        /*0806*/ 	.byte	0x04
	.zero		1


	//   ....[112]....
        /*0808*/ 	.word	0x00003f80
        /*080c*/ 	.word	0x000000ff
        /*0810*/ 	.word	0x00000000
        /*0814*/ 	.short	0x010a
        /*0816*/ 	.byte	0x05
	.zero		1


	//   ....[113]....
        /*0818*/ 	.word	0x00004010
        /*081c*/ 	.word	0x000000ff
        /*0820*/ 	.word	0x00000000
        /*0824*/ 	.short	0x010a
        /*0826*/ 	.byte	0x05
	.zero		1


	//   ....[114]....
        /*0828*/ 	.word	0x000040a0
        /*082c*/ 	.word	0x000000ff
        /*0830*/ 	.word	0x00000000
        /*0834*/ 	.short	0x010a
        /*0836*/ 	.byte	0x05
	.zero		1


	//   ....[115]....
        /*0838*/ 	.word	0x00004130
        /*083c*/ 	.word	0x000000ff
        /*0840*/ 	.word	0x00000000
        /*0844*/ 	.short	0x010a
        /*0846*/ 	.byte	0x07
	.zero		1


	//   ....[116]....
        /*0848*/ 	.word	0x000045b0
        /*084c*/ 	.word	0x00000000
        /*0850*/ 	.word	0x00000190
        /*0854*/ 	.short	0x010a
        /*0856*/ 	.byte	0xff
	.zero		1


	//   ....[117]....
        /*0858*/ 	.word	0x00004670
        /*085c*/ 	.word	0x00000000
        /*0860*/ 	.word	0x00000000
        /*0864*/ 	.short	0x0101
        /*0866*/ 	.byte	0xff
	.zero		1


	//   ....[118]....
        /*0868*/ 	.word	0x00004990
        /*086c*/ 	.word	0x000000ff
        /*0870*/ 	.word	0x00000188
        /*0874*/ 	.short	0x010a
        /*0876*/ 	.byte	0x07
	.zero		1


	//   ....[119]....
        /*0878*/ 	.word	0x00004b80
        /*087c*/ 	.word	0x000000ff
        /*0880*/ 	.word	0x00000160
        /*0884*/ 	.short	0x010a
        /*0886*/ 	.byte	0x07
	.zero		1


	//   ....[120]....
        /*0888*/ 	.word	0x00004cf0
        /*088c*/ 	.word	0x000000ff
        /*0890*/ 	.word	0x00000140
        /*0894*/ 	.short	0x010b
        /*0896*/ 	.byte	0x07
	.zero		1


	//   ....[121]....
        /*0898*/ 	.word	0x00004d00
        /*089c*/ 	.word	0x000000ff
        /*08a0*/ 	.word	0x00000000
        /*08a4*/ 	.short	0x0101
        /*08a6*/ 	.byte	0x08
	.zero		1


	//   ....[122]....
        /*08a8*/ 	.word	0x00004d10
        /*08ac*/ 	.word	0x000000ff
        /*08b0*/ 	.word	0x00000168
        /*08b4*/ 	.short	0x010a
        /*08b6*/ 	.byte	0x07
	.zero		1


	//   ....[123]....
        /*08b8*/ 	.word	0x00004e60
        /*08bc*/ 	.word	0x000000ff
        /*08c0*/ 	.word	0x00000148
        /*08c4*/ 	.short	0x010b
        /*08c6*/ 	.byte	0x07
	.zero		1


	//   ....[124]....
        /*08c8*/ 	.word	0x00004e70
        /*08cc*/ 	.word	0x000000ff
        /*08d0*/ 	.word	0x00000000
        /*08d4*/ 	.short	0x0101
        /*08d6*/ 	.byte	0x08
	.zero		1


	//   ....[125]....
        /*08d8*/ 	.word	0x00004e80
        /*08dc*/ 	.word	0x000000ff
        /*08e0*/ 	.word	0x00000170
        /*08e4*/ 	.short	0x010a
        /*08e6*/ 	.byte	0x07
	.zero		1


	//   ....[126]....
        /*08e8*/ 	.word	0x00005000
        /*08ec*/ 	.word	0x000000ff
        /*08f0*/ 	.word	0x00000150
        /*08f4*/ 	.short	0x010b
        /*08f6*/ 	.byte	0x07
	.zero		1


	//   ....[127]....
        /*08f8*/ 	.word	0x00005040
        /*08fc*/ 	.word	0x000000ff
        /*0900*/ 	.word	0x00000000
        /*0904*/ 	.short	0x0101
        /*0906*/ 	.byte	0x08
	.zero		1


	//   ....[128]....
        /*0908*/ 	.word	0x00005080
        /*090c*/ 	.word	0x000000ff
        /*0910*/ 	.word	0x00000178
        /*0914*/ 	.short	0x010a
        /*0916*/ 	.byte	0x07
	.zero		1


	//   ....[129]....
        /*0918*/ 	.word	0x000052c0
        /*091c*/ 	.word	0x000000ff
        /*0920*/ 	.word	0x00000158
        /*0924*/ 	.short	0x010b
        /*0926*/ 	.byte	0x07
	.zero		1


	//   ....[130]....
        /*0928*/ 	.word	0x000052e0
        /*092c*/ 	.word	0x000000ff
        /*0930*/ 	.word	0x00000000
        /*0934*/ 	.short	0x0101
        /*0936*/ 	.byte	0x0d
	.zero		1


	//   ....[131]....
        /*0938*/ 	.word	0x00005310
        /*093c*/ 	.word	0x000000ff
        /*0940*/ 	.word	0x00000160
        /*0944*/ 	.short	0x010a
        /*0946*/ 	.byte	0x07
	.zero		1


	//   ....[132]....
        /*0948*/ 	.word	0x00005330
        /*094c*/ 	.word	0x000000ff
        /*0950*/ 	.word	0x00000168
        /*0954*/ 	.short	0x010a
        /*0956*/ 	.byte	0x07
	.zero		1


	//   ....[133]....
        /*0958*/ 	.word	0x00005350
        /*095c*/ 	.word	0x000000ff
        /*0960*/ 	.word	0x00000170
        /*0964*/ 	.short	0x010a
        /*0966*/ 	.byte	0x07
	.zero		1


	//   ....[134]....
        /*0968*/ 	.word	0x00005390
        /*096c*/ 	.word	0x00000000
        /*0970*/ 	.word	0x00000178
        /*0974*/ 	.short	0x010a
        /*0976*/ 	.byte	0xff
	.zero		1


	//   ....[135]....
        /*0978*/ 	.word	0x000056d0
        /*097c*/ 	.word	0x00000000
        /*0980*/ 	.word	0x00000190
        /*0984*/ 	.short	0x010a
        /*0986*/ 	.byte	0xff
	.zero		1


	//   ....[136]....
        /*0988*/ 	.word	0x000057e0
        /*098c*/ 	.word	0x00000000
        /*0990*/ 	.word	0x00000000
        /*0994*/ 	.short	0x0101
        /*0996*/ 	.byte	0xff
	.zero		1


	//   ....[137]....
        /*0998*/ 	.word	0x00006200
        /*099c*/ 	.word	0x00000002
        /*09a0*/ 	.word	0x00000140
        /*09a4*/ 	.short	0x010a
        /*09a6*/ 	.byte	0xff
	.zero		1


	//   ....[138]....
        /*09a8*/ 	.word	0x00006240
        /*09ac*/ 	.word	0x00000071
        /*09b0*/ 	.word	0x000001b0
        /*09b4*/ 	.short	0x010a
        /*09b6*/ 	.byte	0xff
	.zero		1


	//   ....[139]....
        /*09b8*/ 	.word	0x00006380
        /*09bc*/ 	.word	0x00000002
        /*09c0*/ 	.word	0x00000140
        /*09c4*/ 	.short	0x010a
        /*09c6*/ 	.byte	0xff
	.zero		1


	//   ....[140]....
        /*09c8*/ 	.word	0x000064a0
        /*09cc*/ 	.word	0x00000000
        /*09d0*/ 	.word	0x00000000
        /*09d4*/ 	.short	0x0101
        /*09d6*/ 	.byte	0xff
	.zero		1


	//   ....[141]....
        /*09d8*/ 	.word	0x00006520
        /*09dc*/ 	.word	0x00000071
        /*09e0*/ 	.word	0x000001b0
        /*09e4*/ 	.short	0x010a
        /*09e6*/ 	.byte	0xff
	.zero		1


	//   ....[142]....
        /*09e8*/ 	.word	0x00007070
        /*09ec*/ 	.word	0x00000000
        /*09f0*/ 	.word	0x00000140
        /*09f4*/ 	.short	0x010a
        /*09f6*/ 	.byte	0xff
	.zero		1


	//   ....[143]....
        /*09f8*/ 	.word	0x00007130
        /*09fc*/ 	.word	0x00000000
        /*0a00*/ 	.word	0x00000140
        /*0a04*/ 	.short	0x010a
        /*0a06*/ 	.byte	0xff
	.zero		1


	//   ....[144]....
        /*0a08*/ 	.word	0x00007260
        /*0a0c*/ 	.word	0x00000000
        /*0a10*/ 	.word	0x00000000
        /*0a14*/ 	.short	0x0101
        /*0a16*/ 	.byte	0xff
	.zero		1


	//   ....[145]....
        /*0a18*/ 	.word	0x00007dd0
        /*0a1c*/ 	.word	0x00000000
        /*0a20*/ 	.word	0x00000140
        /*0a24*/ 	.short	0x010a
        /*0a26*/ 	.byte	0xff
	.zero		1


	//   ....[146]....
        /*0a28*/ 	.word	0x00007e90
        /*0a2c*/ 	.word	0x00000000
        /*0a30*/ 	.word	0x00000140
        /*0a34*/ 	.short	0x010a
        /*0a36*/ 	.byte	0xff
	.zero		1


	//   ....[147]....
        /*0a38*/ 	.word	0x00007fc0
        /*0a3c*/ 	.word	0x00000000
        /*0a40*/ 	.word	0x00000000
        /*0a44*/ 	.short	0x0101
        /*0a46*/ 	.byte	0xff
	.zero		1


	//   ....[148]....
        /*0a48*/ 	.word	0x00008b60
        /*0a4c*/ 	.word	0x00000000
        /*0a50*/ 	.word	0x00000140
        /*0a54*/ 	.short	0x010a
        /*0a56*/ 	.byte	0xff
	.zero		1


	//   ....[149]....
        /*0a58*/ 	.word	0x00008c20
        /*0a5c*/ 	.word	0x00000000
        /*0a60*/ 	.word	0x00000140
        /*0a64*/ 	.short	0x010a
        /*0a66*/ 	.byte	0xff
	.zero		1


	//   ....[150]....
        /*0a68*/ 	.word	0x00008d50
        /*0a6c*/ 	.word	0x00000000
        /*0a70*/ 	.word	0x00000000
        /*0a74*/ 	.short	0x0101
        /*0a76*/ 	.byte	0xff
	.zero		1


	//   ....[151]....
        /*0a78*/ 	.word	0x00009190
        /*0a7c*/ 	.word	0x000000ff
        /*0a80*/ 	.word	0x00000000
        /*0a84*/ 	.short	0x0101
        /*0a86*/ 	.byte	0x05
	.zero		1


	//   ....[152]....
        /*0a88*/ 	.word	0x000099d0
        /*0a8c*/ 	.word	0x00000002
        /*0a90*/ 	.word	0x00000200
        /*0a94*/ 	.short	0x010a
        /*0a96*/ 	.byte	0xff
	.zero		1


	//   ....[153]....
        /*0a98*/ 	.word	0x00009a30
        /*0a9c*/ 	.word	0x00000002
        /*0aa0*/ 	.word	0x000000a0
        /*0aa4*/ 	.short	0x010a
        /*0aa6*/ 	.byte	0xff
	.zero		1


	//   ....[154]....
        /*0aa8*/ 	.word	0x00009a90
        /*0aac*/ 	.word	0x00000002
        /*0ab0*/ 	.word	0x000000a0
        /*0ab4*/ 	.short	0x010a
        /*0ab6*/ 	.byte	0xff
	.zero		1


	//   ....[155]....
        /*0ab8*/ 	.word	0x00009ae0
        /*0abc*/ 	.word	0x00000002
        /*0ac0*/ 	.word	0x00000190
        /*0ac4*/ 	.short	0x010a
        /*0ac6*/ 	.byte	0xff
	.zero		1


	//   ....[156]....
        /*0ac8*/ 	.word	0x00009b40
        /*0acc*/ 	.word	0x00000000
        /*0ad0*/ 	.word	0x00000000
        /*0ad4*/ 	.short	0x010a
        /*0ad6*/ 	.byte	0xff
	.zero		1


	//   ....[157]....
        /*0ad8*/ 	.word	0x00009ba0
        /*0adc*/ 	.word	0x00000000
        /*0ae0*/ 	.word	0x00000000
        /*0ae4*/ 	.short	0x010a
        /*0ae6*/ 	.byte	0xff
	.zero		1


	//   ....[158]....
        /*0ae8*/ 	.word	0x00009c00
        /*0aec*/ 	.word	0x00000000
        /*0af0*/ 	.word	0x00000000
        /*0af4*/ 	.short	0x010a
        /*0af6*/ 	.byte	0xff
	.zero		1


	//   ....[159]....
        /*0af8*/ 	.word	0x00009c60
        /*0afc*/ 	.word	0x00000000
        /*0b00*/ 	.word	0x00000000
        /*0b04*/ 	.short	0x010a
        /*0b06*/ 	.byte	0xff
	.zero		1


	//   ....[160]....
        /*0b08*/ 	.word	0x00009cc0
        /*0b0c*/ 	.word	0x00000000
        /*0b10*/ 	.word	0x00000000
        /*0b14*/ 	.short	0x010a
        /*0b16*/ 	.byte	0xff
	.zero		1


	//   ....[161]....
        /*0b18*/ 	.word	0x00009d20
        /*0b1c*/ 	.word	0x00000000
        /*0b20*/ 	.word	0x00000000
        /*0b24*/ 	.short	0x010a
        /*0b26*/ 	.byte	0xff
	.zero		1


	//   ....[162]....
        /*0b28*/ 	.word	0x00009d80
        /*0b2c*/ 	.word	0x00000000
        /*0b30*/ 	.word	0x00000000
        /*0b34*/ 	.short	0x010a
        /*0b36*/ 	.byte	0xff
	.zero		1


	//   ....[163]....
        /*0b38*/ 	.word	0x00009de0
        /*0b3c*/ 	.word	0x00000000
        /*0b40*/ 	.word	0x00000000
        /*0b44*/ 	.short	0x010a
        /*0b46*/ 	.byte	0xff
	.zero		1


	//   ....[164]....
        /*0b48*/ 	.word	0x00009e40
        /*0b4c*/ 	.word	0x00000000
        /*0b50*/ 	.word	0x00000000
        /*0b54*/ 	.short	0x010a
        /*0b56*/ 	.byte	0xff
	.zero		1


	//   ....[165]....
        /*0b58*/ 	.word	0x00009ea0
        /*0b5c*/ 	.word	0x00000000
        /*0b60*/ 	.word	0x00000000
        /*0b64*/ 	.short	0x010a
        /*0b66*/ 	.byte	0xff
	.zero		1


	//   ....[166]....
        /*0b68*/ 	.word	0x00009f00
        /*0b6c*/ 	.word	0x00000000
        /*0b70*/ 	.word	0x00000000
        /*0b74*/ 	.short	0x010a
        /*0b76*/ 	.byte	0xff
	.zero		1


	//   ....[167]....
        /*0b78*/ 	.word	0x00009f60
        /*0b7c*/ 	.word	0x00000000
        /*0b80*/ 	.word	0x00000000
        /*0b84*/ 	.short	0x010a
        /*0b86*/ 	.byte	0xff
	.zero		1


	//   ....[168]....
        /*0b88*/ 	.word	0x00009fc0
        /*0b8c*/ 	.word	0x00000000
        /*0b90*/ 	.word	0x00000000
        /*0b94*/ 	.short	0x010a
        /*0b96*/ 	.byte	0xff
	.zero		1


	//   ....[169]....
        /*0b98*/ 	.word	0x0000a020
        /*0b9c*/ 	.word	0x00000000
        /*0ba0*/ 	.word	0x00000000
        /*0ba4*/ 	.short	0x010a
        /*0ba6*/ 	.byte	0xff
	.zero		1


	//   ....[170]....
        /*0ba8*/ 	.word	0x0000a080
        /*0bac*/ 	.word	0x00000000
        /*0bb0*/ 	.word	0x00000000
        /*0bb4*/ 	.short	0x010a
        /*0bb6*/ 	.byte	0xff
	.zero		1


	//   ....[171]....
        /*0bb8*/ 	.word	0x0000a0e0
        /*0bbc*/ 	.word	0x00000000
        /*0bc0*/ 	.word	0x00000000
        /*0bc4*/ 	.short	0x010a
        /*0bc6*/ 	.byte	0xff
	.zero		1


	//   ....[172]....
        /*0bc8*/ 	.word	0x0000a140
        /*0bcc*/ 	.word	0x00000000
        /*0bd0*/ 	.word	0x00000000
        /*0bd4*/ 	.short	0x010a
        /*0bd6*/ 	.byte	0xff
	.zero		1


	//   ....[173]....
        /*0bd8*/ 	.word	0x0000a1a0
        /*0bdc*/ 	.word	0x00000000
        /*0be0*/ 	.word	0x00000000
        /*0be4*/ 	.short	0x010a
        /*0be6*/ 	.byte	0xff
	.zero		1


	//   ....[174]....
        /*0be8*/ 	.word	0x0000a200
        /*0bec*/ 	.word	0x00000000
        /*0bf0*/ 	.word	0x00000000
        /*0bf4*/ 	.short	0x010a
        /*0bf6*/ 	.byte	0xff
	.zero		1


	//   ....[175]....
        /*0bf8*/ 	.word	0x0000a250
        /*0bfc*/ 	.word	0x00000000
        /*0c00*/ 	.word	0x000001f0
        /*0c04*/ 	.short	0x010a
        /*0c06*/ 	.byte	0xff
	.zero		1


	//   ....[176]....
        /*0c08*/ 	.word	0x0000a2b0
        /*0c0c*/ 	.word	0x00000000
        /*0c10*/ 	.word	0x000001a0
        /*0c14*/ 	.short	0x010a
        /*0c16*/ 	.byte	0xff
	.zero		1


	//   ....[177]....
        /*0c18*/ 	.word	0x0000a300
        /*0c1c*/ 	.word	0x00000000
        /*0c20*/ 	.word	0x00000190
        /*0c24*/ 	.short	0x010a
        /*0c26*/ 	.byte	0xff
	.zero		1


	//   ....[178]....
        /*0c28*/ 	.word	0x0000a360
        /*0c2c*/ 	.word	0x00000000
        /*0c30*/ 	.word	0x000001a0
        /*0c34*/ 	.short	0x010a
        /*0c36*/ 	.byte	0xff
	.zero		1


	//   ....[179]....
        /*0c38*/ 	.word	0x0000a3b0
        /*0c3c*/ 	.word	0x00000000
        /*0c40*/ 	.word	0x00000190
        /*0c44*/ 	.short	0x010a
        /*0c46*/ 	.byte	0xff
	.zero		1


	//   ....[180]....
        /*0c48*/ 	.word	0x0000a410
        /*0c4c*/ 	.word	0x00000002
        /*0c50*/ 	.word	0x000001d0
        /*0c54*/ 	.short	0x010a
        /*0c56*/ 	.byte	0xff
	.zero		1


	//   ....[181]....
        /*0c58*/ 	.word	0x0000a470
        /*0c5c*/ 	.word	0x00000000
        /*0c60*/ 	.word	0x00000000
        /*0c64*/ 	.short	0x010a
        /*0c66*/ 	.byte	0xff
	.zero		1


	//   ....[182]....
        /*0c68*/ 	.word	0x0000a4d0
        /*0c6c*/ 	.word	0x00000000
        /*0c70*/ 	.word	0x00000000
        /*0c74*/ 	.short	0x010a
        /*0c76*/ 	.byte	0xff
	.zero		1


	//   ....[183]....
        /*0c78*/ 	.word	0x0000a530
        /*0c7c*/ 	.word	0x00000000
        /*0c80*/ 	.word	0x00000000
        /*0c84*/ 	.short	0x010a
        /*0c86*/ 	.byte	0xff
	.zero		1


	//   ....[184]....
        /*0c88*/ 	.word	0x0000a590
        /*0c8c*/ 	.word	0x00000000
        /*0c90*/ 	.word	0x00000000
        /*0c94*/ 	.short	0x010a
        /*0c96*/ 	.byte	0xff
	.zero		1


	//   ....[185]....
        /*0c98*/ 	.word	0x0000a5f0
        /*0c9c*/ 	.word	0x00000000
        /*0ca0*/ 	.word	0x00000000
        /*0ca4*/ 	.short	0x010a
        /*0ca6*/ 	.byte	0xff
	.zero		1


	//   ....[186]....
        /*0ca8*/ 	.word	0x0000a640
        /*0cac*/ 	.word	0x00000000
        /*0cb0*/ 	.word	0x00000190
        /*0cb4*/ 	.short	0x010a
        /*0cb6*/ 	.byte	0xff
	.zero		1


	//   ....[187]....
        /*0cb8*/ 	.word	0x0000a6a0
        /*0cbc*/ 	.word	0x00000000
        /*0cc0*/ 	.word	0x00000188
        /*0cc4*/ 	.short	0x010a
        /*0cc6*/ 	.byte	0xff
	.zero		1


	//   ....[188]....
        /*0cc8*/ 	.word	0x0000a700
        /*0ccc*/ 	.word	0x00000000
        /*0cd0*/ 	.word	0x00000160
        /*0cd4*/ 	.short	0x010a
        /*0cd6*/ 	.byte	0xff
	.zero		1


	//   ....[189]....
        /*0cd8*/ 	.word	0x0000a760
        /*0cdc*/ 	.word	0x00000000
        /*0ce0*/ 	.word	0x00000168
        /*0ce4*/ 	.short	0x010a
        /*0ce6*/ 	.byte	0xff
	.zero		1


	//   ....[190]....
        /*0ce8*/ 	.word	0x0000a7c0
        /*0cec*/ 	.word	0x00000000
        /*0cf0*/ 	.word	0x00000170
        /*0cf4*/ 	.short	0x010a
        /*0cf6*/ 	.byte	0xff
	.zero		1


	//   ....[191]....
        /*0cf8*/ 	.word	0x0000a820
        /*0cfc*/ 	.word	0x00000000
        /*0d00*/ 	.word	0x00000178
        /*0d04*/ 	.short	0x010a
        /*0d06*/ 	.byte	0xff
	.zero		1


	//   ....[192]....
        /*0d08*/ 	.word	0x0000a880
        /*0d0c*/ 	.word	0x00000000
        /*0d10*/ 	.word	0x00000160
        /*0d14*/ 	.short	0x010a
        /*0d16*/ 	.byte	0xff
	.zero		1


	//   ....[193]....
        /*0d18*/ 	.word	0x0000a8e0
        /*0d1c*/ 	.word	0x00000000
        /*0d20*/ 	.word	0x00000168
        /*0d24*/ 	.short	0x010a
        /*0d26*/ 	.byte	0xff
	.zero		1


	//   ....[194]....
        /*0d28*/ 	.word	0x0000a940
        /*0d2c*/ 	.word	0x00000000
        /*0d30*/ 	.word	0x00000170
        /*0d34*/ 	.short	0x010a
        /*0d36*/ 	.byte	0xff
	.zero		1


	//   ....[195]....
        /*0d38*/ 	.word	0x0000a990
        /*0d3c*/ 	.word	0x00000000
        /*0d40*/ 	.word	0x00000190
        /*0d44*/ 	.short	0x010a
        /*0d46*/ 	.byte	0xff
	.zero		1


	//   ....[196]....
        /*0d48*/ 	.word	0x0000a9e0
        /*0d4c*/ 	.word	0x00000002
        /*0d50*/ 	.word	0x00000140
        /*0d54*/ 	.short	0x010a
        /*0d56*/ 	.byte	0xff
	.zero		1


	//   ....[197]....
        /*0d58*/ 	.word	0x0000aa30
        /*0d5c*/ 	.word	0x00000071
        /*0d60*/ 	.word	0x000001b0
        /*0d64*/ 	.short	0x010a
        /*0d66*/ 	.byte	0xff
	.zero		1


	//   ....[198]....
        /*0d68*/ 	.word	0x0000aa80
        /*0d6c*/ 	.word	0x00000000
        /*0d70*/ 	.word	0x00000140
        /*0d74*/ 	.short	0x010a
        /*0d76*/ 	.byte	0xff
	.zero		1


	//   ....[199]....
        /*0d78*/ 	.word	0x0000aad0
        /*0d7c*/ 	.word	0x00000000
        /*0d80*/ 	.word	0x00000140
        /*0d84*/ 	.short	0x010a
        /*0d86*/ 	.byte	0xff
	.zero		1


	//   ....[200]....
        /*0d88*/ 	.word	0x0000ab20
        /*0d8c*/ 	.word	0x00000000
        /*0d90*/ 	.word	0x00000140
        /*0d94*/ 	.short	0x010a
        /*0d96*/ 	.byte	0xff
	.zero		1


	//----- nvinfo : EIATTR_NUM_MBARRIERS
	.align		4
.L_48:
        /*0d98*/ 	.byte	0x03, 0x38
        /*0d9a*/ 	.short	0x0042


	//----- nvinfo : EIATTR_EXIT_INSTR_OFFSETS
	.align		4
        /*0d9c*/ 	.byte	0x04, 0x1c
        /*0d9e*/ 	.short	(.L_50 - .L_49)


	//   ....[0]....
.L_49:
        /*0da0*/ 	.word	0x00003030


	//   ....[1]....
        /*0da4*/ 	.word	0x00003520


	//   ....[2]....
        /*0da8*/ 	.word	0x00003580


	//   ....[3]....
        /*0dac*/ 	.word	0x00004390


	//   ....[4]....
        /*0db0*/ 	.word	0x000053c0


	//   ....[5]....
        /*0db4*/ 	.word	0x00005400


	//   ....[6]....
        /*0db8*/ 	.word	0x000099c0


	//----- nvinfo : EIATTR_MAX_THREADS
	.align		4
.L_50:
        /*0dbc*/ 	.byte	0x04, 0x05
        /*0dbe*/ 	.short	(.L_52 - .L_51)
.L_51:
        /*0dc0*/ 	.word	0x00000100
        /*0dc4*/ 	.word	0x00000001
        /*0dc8*/ 	.word	0x00000001


	//----- nvinfo : EIATTR_CRS_STACK_SIZE
	.align		4
.L_52:
        /*0dcc*/ 	.byte	0x04, 0x1e
        /*0dce*/ 	.short	(.L_54 - .L_53)
.L_53:
        /*0dd0*/ 	.word	0x00000000


	//----- nvinfo : EIATTR_CBANK_PARAM_SIZE
	.align		4
.L_54:
        /*0dd4*/ 	.byte	0x03, 0x19
        /*0dd6*/ 	.short	0x0800


	//----- nvinfo : EIATTR_PARAM_CBANK
	.align		4
        /*0dd8*/ 	.byte	0x04, 0x0a
        /*0dda*/ 	.short	(.L_56 - .L_55)
	.align		4
.L_55:
        /*0ddc*/ 	.word	index@(.nv.constant0._ZN7cutlass13device_kernelINS_4gemm6kernel13GemmUniversalIN4cute5tupleIJiiiiEEENS1_10collective13CollectiveMmaINS1_35MainloopSm100TmaUmmaWarpSpecializedILi20ELi2ELi4ENS5_IJNS4_1CILi1EEESB_SB_EEEEENS5_IJNSA_ILi64EEENSA_ILi256EEENSA_ILi32EEEEEENS_12float_e5m2_tENS5_IJlSB_lEEESI_SJ_NS4_8TiledMMAINS4_8MMA_AtomIJNS4_10MMA_TraitsINS4_19SM100_MMA_F8F6F4_SSEJSI_SI_fSE_SF_NS4_17integral_constantINS4_4UMMA5MajorELSQ_0EEESR_NSO_INSP_7ScaleInELSS_0EEEST_EEEEEENS4_6LayoutISC_NS5_IJNSA_ILi0EEESX_SX_EEEEENS5_IJNS4_10UnderscoreES10_S10_EEEEENS4_13SM90_TMA_LOADENS4_14ComposedLayoutINS4_7SwizzleILi1ELi4ELi3EEENS4_18smem_ptr_flag_bitsILi8EEENSW_INS5_IJNSA_ILi8EEESG_EEENS5_IJSG_SB_EEEEEEEvNS4_8identityES13_S1D_vS1E_EENS_8epilogue10collective18CollectiveEpilogueINS1G_23Sm100TmaWarpSpecializedILi4ELi2ELi32ELb0ELb0EEEJSH_NS5_IJNSW_ISE_SB_EES1L_EEESI_SJ_SI_SJ_NS1G_6fusion15FusionCallbacksIS1K_NS1N_17LinearCombinationISI_fSI_fLNS_15FloatRoundStyleE2EEESH_S1M_JEEENS4_5SM1004TMEM4LOAD26SM100_TMEM_LOAD_16dp32b32xES13_NS14_INS15_ILi2ELi4ELi3EEES18_NSW_INS5_IJS19_SE_EEENS5_IJSE_SB_EEEEEEENS4_39AutoVectorizingCopyWithAssumedAlignmentILi128EEENS4_14SM90_TMA_STOREES21_S23_S23_EEEvvEEEEvNT_6ParamsE)
        /*0de0*/ 	.short	0x0380
        /*0de2*/ 	.short	0x0800


	//----- nvinfo : EIATTR_SW_WAR
	.align		4
.L_56:
        /*0de4*/ 	.byte	0x04, 0x36
        /*0de6*/ 	.short	(.L_58 - .L_57)
.L_57:
        /*0de8*/ 	.word	0x00000008
.L_58:


//--------------------- .nv.callgraph             --------------------------
	.section	.nv.callgraph,"",@"SHT_CUDA_CALLGRAPH"
	.align	4
	.sectionentsize	8
	.align		4
        /*0000*/ 	.word	0x00000000
	.align		4
        /*0004*/ 	.word	0xffffffff
	.align		4
        /*0008*/ 	.word	index@(_ZN7cutlass13device_kernelINS_4gemm6kernel13GemmUniversalIN4cute5tupleIJiiiiEEENS1_10collective13CollectiveMmaINS1_35MainloopSm100TmaUmmaWarpSpecializedILi20ELi2ELi4ENS5_IJNS4_1CILi1EEESB_SB_EEEEENS5_IJNSA_ILi64EEENSA_ILi256EEENSA_ILi32EEEEEENS_12float_e5m2_tENS5_IJlSB_lEEESI_SJ_NS4_8TiledMMAINS4_8MMA_AtomIJNS4_10MMA_TraitsINS4_19SM100_MMA_F8F6F4_SSEJSI_SI_fSE_SF_NS4_17integral_constantINS4_4UMMA5MajorELSQ_0EEESR_NSO_INSP_7ScaleInELSS_0EEEST_EEEEEENS4_6LayoutISC_NS5_IJNSA_ILi0EEESX_SX_EEEEENS5_IJNS4_10UnderscoreES10_S10_EEEEENS4_13SM90_TMA_LOADENS4_14ComposedLayoutINS4_7SwizzleILi1ELi4ELi3EEENS4_18smem_ptr_flag_bitsILi8EEENSW_INS5_IJNSA_ILi8EEESG_EEENS5_IJSG_SB_EEEEEEEvNS4_8identityES13_S1D_vS1E_EENS_8epilogue10collective18CollectiveEpilogueINS1G_23Sm100TmaWarpSpecializedILi4ELi2ELi32ELb0ELb0EEEJSH_NS5_IJNSW_ISE_SB_EES1L_EEESI_SJ_SI_SJ_NS1G_6fusion15FusionCallbacksIS1K_NS1N_17LinearCombinationISI_fSI_fLNS_15FloatRoundStyleE2EEESH_S1M_JEEENS4_5SM1004TMEM4LOAD26SM100_TMEM_LOAD_16dp32b32xES13_NS14_INS15_ILi2ELi4ELi3EEES18_NSW_INS5_IJS19_SE_EEENS5_IJSE_SB_EEEEEEENS4_39AutoVectorizingCopyWithAssumedAlignmentILi128EEENS4_14SM90_TMA_STOREES21_S23_S23_EEEvvEEEEvNT_6ParamsE)
	.align		4
        /*000c*/ 	.word	index@(__assertfail)
	.align		4
        /*0010*/ 	.word	0x00000000
	.align		4
        /*0014*/ 	.word	0xfffffffe
	.align		4
        /*0018*/ 	.word	0x00000000
	.align		4
        /*001c*/ 	.word	0xfffffffd
	.align		4
        /*0020*/ 	.word	0x00000000
	.align		4
        /*0024*/ 	.word	0xfffffffc


//--------------------- .nv.constant4             --------------------------
	.section	.nv.constant4,"a",@progbits
	.align	8
	.align		8
.nv.constant4:
        /*0000*/ 	.dword	__assertfail
	.align		8
        /*0008*/ 	.dword	__unnamed_1
	.align		8
        /*0010*/ 	.dword	__unnamed_2
	.align		8
        /*0018*/ 	.dword	__unnamed_3
	.align		8
        /*0020*/ 	.dword	_ZN40_INTERNAL_aa7674b0_4_k_cu_8c2aeab1_295544cuda3std3__45__cpo5beginE
	.align		8
        /*0028*/ 	.dword	_ZN40_INTERNAL_aa7674b0_4_k_cu_8c2aeab1_295544cuda3std3__45__cpo3endE
	.align		8
        /*0030*/ 	.dword	_ZN40_INTERNAL_aa7674b0_4_k_cu_8c2aeab1_295544cuda3std3__45__cpo6cbeginE
	.align		8
        /*0038*/ 	.dword	_ZN40_INTERNAL_aa7674b0_4_k_cu_8c2aeab1_295544cuda3std3__45__cpo4cendE
	.align		8
        /*0040*/ 	.dword	_ZN40_INTERNAL_aa7674b0_4_k_cu_8c2aeab1_295544cuda3std3__442_GLOBAL__N__aa7674b0_4_k_cu_8c2aeab1_295546ignoreE
	.align		8
        /*0048*/ 	.dword	_ZN40_INTERNAL_aa7674b0_4_k_cu_8c2aeab1_295544cuda3std3__419piecewise_constructE
	.align		8
        /*0050*/ 	.dword	_ZN40_INTERNAL_aa7674b0_4_k_cu_8c2aeab1_295544cuda3std3__48in_placeE
	.align		8
        /*0058*/ 	.dword	_ZN40_INTERNAL_aa7674b0_4_k_cu_8c2aeab1_295544cuda3std6ranges3__45__cpo4swapE
	.align		8
        /*0060*/ 	.dword	_ZN40_INTERNAL_aa7674b0_4_k_cu_8c2aeab1_295544cuda3std6ranges3__45__cpo9iter_moveE
	.align		8
        /*0068*/ 	.dword	_ZN40_INTERNAL_aa7674b0_4_k_cu_8c2aeab1_295544cute7productE
	.align		8
        /*0070*/ 	.dword	_ZN40_INTERNAL_aa7674b0_4_k_cu_8c2aeab1_295544cute1_E
	.align		8
        /*0078*/ 	.dword	$str$25
	.align		8
        /*0080*/ 	.dword	$str$26
	.align		8
        /*0088*/ 	.dword	$str$27
	.align		8
        /*0090*/ 	.dword	$str$28


//--------------------- .text._ZN7cutlass13device_kernelINS_4gemm6kernel13GemmUniversalIN4cute5tupleIJiiiiEEENS1_10collective13CollectiveMmaINS1_35MainloopSm100TmaUmmaWarpSpecializedILi20ELi2ELi4ENS5_IJNS4_1CILi1EEESB_SB_EEEEENS5_IJNSA_ILi64EEENSA_ILi256EEENSA_ILi32EEEEEENS_12float_e5m2_tENS5_IJlSB_lEEESI_SJ_NS4_8TiledMMAINS4_8MMA_AtomIJNS4_10MMA_TraitsINS4_19SM100_MMA_F8F6F4_SSEJSI_SI_fSE_SF_NS4_17integral_constantINS4_4UMMA5MajorELSQ_0EEESR_NSO_INSP_7ScaleInELSS_0EEEST_EEEEEENS4_6LayoutISC_NS5_IJNSA_ILi0EEESX_SX_EEEEENS5_IJNS4_10UnderscoreES10_S10_EEEEENS4_13SM90_TMA_LOADENS4_14ComposedLayoutINS4_7SwizzleILi1ELi4ELi3EEENS4_18smem_ptr_flag_bitsILi8EEENSW_INS5_IJNSA_ILi8EEESG_EEENS5_IJSG_SB_EEEEEEEvNS4_8identityES13_S1D_vS1E_EENS_8epilogue10collective18CollectiveEpilogueINS1G_23Sm100TmaWarpSpecializedILi4ELi2ELi32ELb0ELb0EEEJSH_NS5_IJNSW_ISE_SB_EES1L_EEESI_SJ_SI_SJ_NS1G_6fusion15FusionCallbacksIS1K_NS1N_17LinearCombinationISI_fSI_fLNS_15FloatRoundStyleE2EEESH_S1M_JEEENS4_5SM1004TMEM4LOAD26SM100_TMEM_LOAD_16dp32b32xES13_NS14_INS15_ILi2ELi4ELi3EEES18_NSW_INS5_IJS19_SE_EEENS5_IJSE_SB_EEEEEEENS4_39AutoVectorizingCopyWithAssumedAlignmentILi128EEENS4_14SM90_TMA_STOREES21_S23_S23_EEEvvEEEEvNT_6ParamsE --------------------------
	.section	.text._ZN7cutlass13device_kernelINS_4gemm6kernel13GemmUniversalIN4cute5tupleIJiiiiEEENS1_10collective13CollectiveMmaINS1_35MainloopSm100TmaUmmaWarpSpecializedILi20ELi2ELi4ENS5_IJNS4_1CILi1EEESB_SB_EEEEENS5_IJNSA_ILi64EEENSA_ILi256EEENSA_ILi32EEEEEENS_12float_e5m2_tENS5_IJlSB_lEEESI_SJ_NS4_8TiledMMAINS4_8MMA_AtomIJNS4_10MMA_TraitsINS4_19SM100_MMA_F8F6F4_SSEJSI_SI_fSE_SF_NS4_17integral_constantINS4_4UMMA5MajorELSQ_0EEESR_NSO_INSP_7ScaleInELSS_0EEEST_EEEEEENS4_6LayoutISC_NS5_IJNSA_ILi0EEESX_SX_EEEEENS5_IJNS4_10UnderscoreES10_S10_EEEEENS4_13SM90_TMA_LOADENS4_14ComposedLayoutINS4_7SwizzleILi1ELi4ELi3EEENS4_18smem_ptr_flag_bitsILi8EEENSW_INS5_IJNSA_ILi8EEESG_EEENS5_IJSG_SB_EEEEEEEvNS4_8identityES13_S1D_vS1E_EENS_8epilogue10collective18CollectiveEpilogueINS1G_23Sm100TmaWarpSpecializedILi4ELi2ELi32ELb0ELb0EEEJSH_NS5_IJNSW_ISE_SB_EES1L_EEESI_SJ_SI_SJ_NS1G_6fusion15FusionCallbacksIS1K_NS1N_17LinearCombinationISI_fSI_fLNS_15FloatRoundStyleE2EEESH_S1M_JEEENS4_5SM1004TMEM4LOAD26SM100_TMEM_LOAD_16dp32b32xES13_NS14_INS15_ILi2ELi4ELi3EEES18_NSW_INS5_IJS19_SE_EEENS5_IJSE_SB_EEEEEEENS4_39AutoVectorizingCopyWithAssumedAlignmentILi128EEENS4_14SM90_TMA_STOREES21_S23_S23_EEEvvEEEEvNT_6ParamsE,"ax",@progbits
	.align	128
.text._ZN7cutlass13device_kernelINS_4gemm6kernel13GemmUniversalIN4cute5tupleIJiiiiEEENS1_10collective13CollectiveMmaINS1_35MainloopSm100TmaUmmaWarpSpecializedILi20ELi2ELi4ENS5_IJNS4_1CILi1EEESB_SB_EEEEENS5_IJNSA_ILi64EEENSA_ILi256EEENSA_ILi32EEEEEENS_12float_e5m2_tENS5_IJlSB_lEEESI_SJ_NS4_8TiledMMAINS4_8MMA_AtomIJNS4_10MMA_TraitsINS4_19SM100_MMA_F8F6F4_SSEJSI_SI_fSE_SF_NS4_17integral_constantINS4_4UMMA5MajorELSQ_0EEESR_NSO_INSP_7ScaleInELSS_0EEEST_EEEEEENS4_6LayoutISC_NS5_IJNSA_ILi0EEESX_SX_EEEEENS5_IJNS4_10UnderscoreES10_S10_EEEEENS4_13SM90_TMA_LOADENS4_14ComposedLayoutINS4_7SwizzleILi1ELi4ELi3EEENS4_18smem_ptr_flag_bitsILi8EEENSW_INS5_IJNSA_ILi8EEESG_EEENS5_IJSG_SB_EEEEEEEvNS4_8identityES13_S1D_vS1E_EENS_8epilogue10collective18CollectiveEpilogueINS1G_23Sm100TmaWarpSpecializedILi4ELi2ELi32ELb0ELb0EEEJSH_NS5_IJNSW_ISE_SB_EES1L_EEESI_SJ_SI_SJ_NS1G_6fusion15FusionCallbacksIS1K_NS1N_17LinearCombinationISI_fSI_fLNS_15FloatRoundStyleE2EEESH_S1M_JEEENS4_5SM1004TMEM4LOAD26SM100_TMEM_LOAD_16dp32b32xES13_NS14_INS15_ILi2ELi4ELi3EEES18_NSW_INS5_IJS19_SE_EEENS5_IJSE_SB_EEEEEEENS4_39AutoVectorizingCopyWithAssumedAlignmentILi128EEENS4_14SM90_TMA_STOREES21_S23_S23_EEEvvEEEEvNT_6ParamsE:
        .type           _ZN7cutlass13device_kernelINS_4gemm6kernel13GemmUniversalIN4cute5tupleIJiiiiEEENS1_10collective13CollectiveMmaINS1_35MainloopSm100TmaUmmaWarpSpecializedILi20ELi2ELi4ENS5_IJNS4_1CILi1EEESB_SB_EEEEENS5_IJNSA_ILi64EEENSA_ILi256EEENSA_ILi32EEEEEENS_12float_e5m2_tENS5_IJlSB_lEEESI_SJ_NS4_8TiledMMAINS4_8MMA_AtomIJNS4_10MMA_TraitsINS4_19SM100_MMA_F8F6F4_SSEJSI_SI_fSE_SF_NS4_17integral_constantINS4_4UMMA5MajorELSQ_0EEESR_NSO_INSP_7ScaleInELSS_0EEEST_EEEEEENS4_6LayoutISC_NS5_IJNSA_ILi0EEESX_SX_EEEEENS5_IJNS4_10UnderscoreES10_S10_EEEEENS4_13SM90_TMA_LOADENS4_14ComposedLayoutINS4_7SwizzleILi1ELi4ELi3EEENS4_18smem_ptr_flag_bitsILi8EEENSW_INS5_IJNSA_ILi8EEESG_EEENS5_IJSG_SB_EEEEEEEvNS4_8identityES13_S1D_vS1E_EENS_8epilogue10collective18CollectiveEpilogueINS1G_23Sm100TmaWarpSpecializedILi4ELi2ELi32ELb0ELb0EEEJSH_NS5_IJNSW_ISE_SB_EES1L_EEESI_SJ_SI_SJ_NS1G_6fusion15FusionCallbacksIS1K_NS1N_17LinearCombinationISI_fSI_fLNS_15FloatRoundStyleE2EEESH_S1M_JEEENS4_5SM1004TMEM4LOAD26SM100_TMEM_LOAD_16dp32b32xES13_NS14_INS15_ILi2ELi4ELi3EEES18_NSW_INS5_IJS19_SE_EEENS5_IJSE_SB_EEEEEEENS4_39AutoVectorizingCopyWithAssumedAlignmentILi128EEENS4_14SM90_TMA_STOREES21_S23_S23_EEEvvEEEEvNT_6ParamsE,@function
        .size           _ZN7cutlass13device_kernelINS_4gemm6kernel13GemmUniversalIN4cute5tupleIJiiiiEEENS1_10collective13CollectiveMmaINS1_35MainloopSm100TmaUmmaWarpSpecializedILi20ELi2ELi4ENS5_IJNS4_1CILi1EEESB_SB_EEEEENS5_IJNSA_ILi64EEENSA_ILi256EEENSA_ILi32EEEEEENS_12float_e5m2_tENS5_IJlSB_lEEESI_SJ_NS4_8TiledMMAINS4_8MMA_AtomIJNS4_10MMA_TraitsINS4_19SM100_MMA_F8F6F4_SSEJSI_SI_fSE_SF_NS4_17integral_constantINS4_4UMMA5MajorELSQ_0EEESR_NSO_INSP_7ScaleInELSS_0EEEST_EEEEEENS4_6LayoutISC_NS5_IJNSA_ILi0EEESX_SX_EEEEENS5_IJNS4_10UnderscoreES10_S10_EEEEENS4_13SM90_TMA_LOADENS4_14ComposedLayoutINS4_7SwizzleILi1ELi4ELi3EEENS4_18smem_ptr_flag_bitsILi8EEENSW_INS5_IJNSA_ILi8EEESG_EEENS5_IJSG_SB_EEEEEEEvNS4_8identityES13_S1D_vS1E_EENS_8epilogue10collective18CollectiveEpilogueINS1G_23Sm100TmaWarpSpecializedILi4ELi2ELi32ELb0ELb0EEEJSH_NS5_IJNSW_ISE_SB_EES1L_EEESI_SJ_SI_SJ_NS1G_6fusion15FusionCallbacksIS1K_NS1N_17LinearCombinationISI_fSI_fLNS_15FloatRoundStyleE2EEESH_S1M_JEEENS4_5SM1004TMEM4LOAD26SM100_TMEM_LOAD_16dp32b32xES13_NS14_INS15_ILi2ELi4ELi3EEES18_NSW_INS5_IJS19_SE_EEENS5_IJSE_SB_EEEEEEENS4_39AutoVectorizingCopyWithAssumedAlignmentILi128EEENS4_14SM90_TMA_STOREES21_S23_S23_EEEvvEEEEvNT_6ParamsE,(.L_x_219 - _ZN7cutlass13device_kernelINS_4gemm6kernel13GemmUniversalIN4cute5tupleIJiiiiEEENS1_10collective13CollectiveMmaINS1_35MainloopSm100TmaUmmaWarpSpecializedILi20ELi2ELi4ENS5_IJNS4_1CILi1EEESB_SB_EEEEENS5_IJNSA_ILi64EEENSA_ILi256EEENSA_ILi32EEEEEENS_12float_e5m2_tENS5_IJlSB_lEEESI_SJ_NS4_8TiledMMAINS4_8MMA_AtomIJNS4_10MMA_TraitsINS4_19SM100_MMA_F8F6F4_SSEJSI_SI_fSE_SF_NS4_17integral_constantINS4_4UMMA5MajorELSQ_0EEESR_NSO_INSP_7ScaleInELSS_0EEEST_EEEEEENS4_6LayoutISC_NS5_IJNSA_ILi0EEESX_SX_EEEEENS5_IJNS4_10UnderscoreES10_S10_EEEEENS4_13SM90_TMA_LOADENS4_14ComposedLayoutINS4_7SwizzleILi1ELi4ELi3EEENS4_18smem_ptr_flag_bitsILi8EEENSW_INS5_IJNSA_ILi8EEESG_EEENS5_IJSG_SB_EEEEEEEvNS4_8identityES13_S1D_vS1E_EENS_8epilogue10collective18CollectiveEpilogueINS1G_23Sm100TmaWarpSpecializedILi4ELi2ELi32ELb0ELb0EEEJSH_NS5_IJNSW_ISE_SB_EES1L_EEESI_SJ_SI_SJ_NS1G_6fusion15FusionCallbacksIS1K_NS1N_17LinearCombinationISI_fSI_fLNS_15FloatRoundStyleE2EEESH_S1M_JEEENS4_5SM1004TMEM4LOAD26SM100_TMEM_LOAD_16dp32b32xES13_NS14_INS15_ILi2ELi4ELi3EEES18_NSW_INS5_IJS19_SE_EEENS5_IJSE_SB_EEEEEEENS4_39AutoVectorizingCopyWithAssumedAlignmentILi128EEENS4_14SM90_TMA_STOREES21_S23_S23_EEEvvEEEEvNT_6ParamsE)
        .other          _ZN7cutlass13device_kernelINS_4gemm6kernel13GemmUniversalIN4cute5tupleIJiiiiEEENS1_10collective13CollectiveMmaINS1_35MainloopSm100TmaUmmaWarpSpecializedILi20ELi2ELi4ENS5_IJNS4_1CILi1EEESB_SB_EEEEENS5_IJNSA_ILi64EEENSA_ILi256EEENSA_ILi32EEEEEENS_12float_e5m2_tENS5_IJlSB_lEEESI_SJ_NS4_8TiledMMAINS4_8MMA_AtomIJNS4_10MMA_TraitsINS4_19SM100_MMA_F8F6F4_SSEJSI_SI_fSE_SF_NS4_17integral_constantINS4_4UMMA5MajorELSQ_0EEESR_NSO_INSP_7ScaleInELSS_0EEEST_EEEEEENS4_6LayoutISC_NS5_IJNSA_ILi0EEESX_SX_EEEEENS5_IJNS4_10UnderscoreES10_S10_EEEEENS4_13SM90_TMA_LOADENS4_14ComposedLayoutINS4_7SwizzleILi1ELi4ELi3EEENS4_18smem_ptr_flag_bitsILi8EEENSW_INS5_IJNSA_ILi8EEESG_EEENS5_IJSG_SB_EEEEEEEvNS4_8identityES13_S1D_vS1E_EENS_8epilogue10collective18CollectiveEpilogueINS1G_23Sm100TmaWarpSpecializedILi4ELi2ELi32ELb0ELb0EEEJSH_NS5_IJNSW_ISE_SB_EES1L_EEESI_SJ_SI_SJ_NS1G_6fusion15FusionCallbacksIS1K_NS1N_17LinearCombinationISI_fSI_fLNS_15FloatRoundStyleE2EEESH_S1M_JEEENS4_5SM1004TMEM4LOAD26SM100_TMEM_LOAD_16dp32b32xES13_NS14_INS15_ILi2ELi4ELi3EEES18_NSW_INS5_IJS19_SE_EEENS5_IJSE_SB_EEEEEEENS4_39AutoVectorizingCopyWithAssumedAlignmentILi128EEENS4_14SM90_TMA_STOREES21_S23_S23_EEEvvEEEEvNT_6ParamsE,@"STO_CUDA_ENTRY STV_DEFAULT"
_ZN7cutlass13device_kernelINS_4gemm6kernel13GemmUniversalIN4cute5tupleIJiiiiEEENS1_10collective13CollectiveMmaINS1_35MainloopSm100TmaUmmaWarpSpecializedILi20ELi2ELi4ENS5_IJNS4_1CILi1EEESB_SB_EEEEENS5_IJNSA_ILi64EEENSA_ILi256EEENSA_ILi32EEEEEENS_12float_e5m2_tENS5_IJlSB_lEEESI_SJ_NS4_8TiledMMAINS4_8MMA_AtomIJNS4_10MMA_TraitsINS4_19SM100_MMA_F8F6F4_SSEJSI_SI_fSE_SF_NS4_17integral_constantINS4_4UMMA5MajorELSQ_0EEESR_NSO_INSP_7ScaleInELSS_0EEEST_EEEEEENS4_6LayoutISC_NS5_IJNSA_ILi0EEESX_SX_EEEEENS5_IJNS4_10UnderscoreES10_S10_EEEEENS4_13SM90_TMA_LOADENS4_14ComposedLayoutINS4_7SwizzleILi1ELi4ELi3EEENS4_18smem_ptr_flag_bitsILi8EEENSW_INS5_IJNSA_ILi8EEESG_EEENS5_IJSG_SB_EEEEEEEvNS4_8identityES13_S1D_vS1E_EENS_8epilogue10collective18CollectiveEpilogueINS1G_23Sm100TmaWarpSpecializedILi4ELi2ELi32ELb0ELb0EEEJSH_NS5_IJNSW_ISE_SB_EES1L_EEESI_SJ_SI_SJ_NS1G_6fusion15FusionCallbacksIS1K_NS1N_17LinearCombinationISI_fSI_fLNS_15FloatRoundStyleE2EEESH_S1M_JEEENS4_5SM1004TMEM4LOAD26SM100_TMEM_LOAD_16dp32b32xES13_NS14_INS15_ILi2ELi4ELi3EEES18_NSW_INS5_IJS19_SE_EEENS5_IJSE_SB_EEEEEEENS4_39AutoVectorizingCopyWithAssumedAlignmentILi128EEENS4_14SM90_TMA_STOREES21_S23_S23_EEEvvEEEEvNT_6ParamsE:
[----:B------:R-:W1:Y:S01]  /*0000*/  LDC R1, c[0x0][0x37c] ;  /* 0x0000df00ff017b82 */ /* 0x000e620000000800 */
[----:B------:R-:W2:Y:S01]  /*0010*/  S2R R108, SR_TID.X ;  /* 0x00000000006c7919 */ /* 0x000ea20000002100 */
[----:B------:R-:W3:Y:S01]  /*0020*/  LDCU.64 UR4, c[0x0][0x890] ;  /* 0x00011200ff0477ac */ /* 0x000ee20008000a00 */
[----:B------:R-:W-:Y:S02]  /*0030*/  PRMT R96, RZ, 0x7610, R96 ;  /* 0x00007610ff607816 */ /* 0x000fe40000000060 */
[----:B------:R-:W-:Y:S01]  /*0040*/  ELECT P5, URZ, PT ;  /* 0x0000000000ff782f */ /* 0x000fe200038a0000 */
[----:B------:R-:W4:Y:S01]  /*0050*/  LDCU.64 UR46, c[0x0][0x358] ;  /* 0x00006b00ff2e77ac */ /* 0x000f220008000a00 */
[----:B---3--:R-:W-:-:S04]  /*0060*/  UISETP.NE.U32.AND UP0, UPT, UR4, URZ, UPT ;  /* 0x000000ff0400728c */ /* 0x008fc8000bf05070 */
[----:B------:R-:W-:Y:S01]  /*0070*/  UISETP.NE.AND.EX UP0, UPT, UR5, URZ, UPT, UP0 ;  /* 0x000000ff0500728c */ /* 0x000fe2000bf05300 */
[----:B--2---:R-:W-:-:S05]  /*0080*/  SHF.R.U32.HI R101, RZ, 0x5, R108 ;  /* 0x00000005ff657819 */ /* 0x004fca000001166c */
[----:B------:R-:W2:Y:S02]  /*0090*/  SHFL.IDX PT, R0, R101, RZ, 0x1f ;  /* 0x00001fff65007589 */ /* 0x000ea400000e0000 */
[----:B--2---:R-:W-:Y:S01]  /*00a0*/  R2UR UR8, R0 ;  /* 0x00000000000872ca */ /* 0x004fe200000e0000 */
[----:B-1--4-:R-:W-:-:S14]  /*00b0*/  BRA.U UP0, `(.L_x_0) ;  /* 0x00000001002c7547 */ /* 0x012fdc000b800000 */
[----:B------:R-:W1:Y:S02]  /*00c0*/  LDCU.64 UR6, c[0x0][0x888] ;  /* 0x00011100ff0677ac */ /* 0x000e640008000a00 */
[----:B-1----:R-:W-:-:S04]  /*00d0*/  UISETP.NE.U32.AND UP0, UPT, UR6, URZ, UPT ;  /* 0x000000ff0600728c */ /* 0x002fc8000bf05070 */
[----:B------:R-:W-:-:S09]  /*00e0*/  UISETP.NE.AND.EX UP0, UPT, UR7, URZ, UPT, UP0 ;  /* 0x000000ff0700728c */ /* 0x000fd2000bf05300 */
[----:B------:R-:W-:Y:S05]  /*00f0*/  BRA.U !UP0, `(.L_x_1) ;  /* 0x0000000108107547 */ /* 0x000fea000b800000 */
[----:B------:R-:W1:Y:S02]  /*0100*/  LDC.64 R2, c[0x0][0x888] ;  /* 0x00022200ff027b82 */ /* 0x000e640000000a00 */
[----:B-1----:R1:W5:Y:S01]  /*0110*/  LDG.E R49, desc[UR46][R2.64] ;  /* 0x0000002e02317981 */ /* 0x002362000c1e1900 */
[----:B------:R-:W-:Y:S01]  /*0120*/  HFMA2 R96, -RZ, RZ, 0, 5.9604644775390625e-08 ;  /* 0x00000001ff607431 */ /* 0x000fe200000001ff */
[----:B------:R-:W-:Y:S05]  /*0130*/  BRA `(.L_x_0) ;  /* 0x00000000000c7947 */ /* 0x000fea0003800000 */
.L_x_1:
[----:B------:R-:W1:Y:S01]  /*0140*/  LDCU UR6, c[0x0][0x880] ;  /* 0x00011000ff0677ac */ /* 0x000e620008000800 */
[----:B------:R-:W-:Y:S01]  /*0150*/  HFMA2 R96, -RZ, RZ, 0, 5.9604644775390625e-08 ;  /* 0x00000001ff607431 */ /* 0x000fe200000001ff */
[----:B-1----:R-:W-:-:S07]  /*0160*/  MOV R49, UR6 ;  /* 0x0000000600317c02 */ /* 0x002fce0008000f00 */
.L_x_0:
[----:B------:R-:W2:Y:S02]  /*0170*/  LDCU.64 UR6, c[0x0][0x8b0] ;  /* 0x00011600ff0677ac */ /* 0x000ea40008000a00 */
[----:B--2---:R-:W-:-:S04]  /*0180*/  UISETP.NE.U32.AND UP0, UPT, UR6, URZ, UPT ;  /* 0x000000ff0600728c */ /* 0x004fc8000bf05070 */
[----:B------:R-:W-:-:S09]  /*0190*/  UISETP.NE.AND.EX UP0, UPT, UR7, URZ, UPT, UP0 ;  /* 0x000000ff0700728c */ /* 0x000fd2000bf05300 */
[----:B------:R-:W-:Y:S05]  /*01a0*/  BRA.U UP0, `(.L_x_2) ;  /* 0x0000000100247547 */ /* 0x000fea000b800000 */
[----:B------:R-:W2:Y:S02]  /*01b0*/  LDCU.64 UR6, c[0x0][0x8a8] ;  /* 0x00011500ff0677ac */ /* 0x000ea40008000a00 */
[----:B--2---:R-:W-:-:S04]  /*01c0*/  UISETP.NE.U32.AND UP0, UPT, UR6, URZ, UPT ;  /* 0x000000ff0600728c */ /* 0x004fc8000bf05070 */
[----:B------:R-:W-:-:S09]  /*01d0*/  UISETP.NE.AND.EX UP0, UPT, UR7, URZ, UPT, UP0 ;  /* 0x000000ff0700728c */ /* 0x000fd2000bf05300 */
[----:B------:R-:W-:Y:S05]  /*01e0*/  BRA.U !UP0, `(.L_x_3) ;  /* 0x00000001080c7547 */ /* 0x000fea000b800000 */
[----:B-1----:R-:W1:Y:S02]  /*01f0*/  LDC.64 R2, c[0x0][0x8a8] ;  /* 0x00022a00ff027b82 */ /* 0x002e640000000a00 */
[----:B-1----:R2:W5:Y:S01]  /*0200*/  LDG.E R47, desc[UR46][R2.64] ;  /* 0x0000002e022f7981 */ /* 0x002562000c1e1900 */
[----:B------:R-:W-:Y:S05]  /*0210*/  BRA `(.L_x_2) ;  /* 0x0000000000087947 */ /* 0x000fea0003800000 */
.L_x_3:
[----:B------:R-:W2:Y:S02]  /*0220*/  LDCU UR6, c[0x0][0x8a0] ;  /* 0x00011400ff0677ac */ /* 0x000ea40008000800 */
[----:B--2---:R-:W-:Y:S02]  /*0230*/  MOV R47, UR6 ;  /* 0x00000006002f7c02 */ /* 0x004fe40008000f00 */
.L_x_2:
[----:B------:R-:W-:Y:S01]  /*0240*/  IMAD.U32 R0, RZ, RZ, UR8 ;  /* 0x00000008ff007e24 */ /* 0x000fe2000f8e00ff */
[----:B------:R-:W-:Y:S04]  /*0250*/  BSSY.RECONVERGENT B0, `(.L_x_4) ;  /* 0x000000c000007945 */ /* 0x000fe80003800200 */
[C---:B------:R-:W-:Y:S02]  /*0260*/  ISETP.NE.OR P1, PT, R0.reuse, 0x1, !P5 ;  /* 0x000000010000780c */ /* 0x040fe40006f25670 */
[----:B------:R-:W-:-:S11]  /*0270*/  ISETP.NE.OR P0, PT, R0, 0x3, !P5 ;  /* 0x000000030000780c */ /* 0x000fd60006f05670 */
[----:B------:R-:W-:Y:S05]  /*0280*/  @P1 BRA `(.L_x_5) ;  /* 0x0000000000201947 */ /* 0x000fea0003800000 */
[----:B------:R-:W3:Y:S02]  /*0290*/  LDCU.64 UR6, c[0x0][0x348] ;  /* 0x00006900ff0677ac */ /* 0x000ee40008000a00 */
[----:B---3--:R-:W-:Y:S02]  /*02a0*/  UIADD3 UR10, UP1, UPT, UR6, 0x80, URZ ;  /* 0x00000080060a7890 */ /* 0x008fe4000ff3e0ff */
[----:B------:R-:W-:Y:S02]  /*02b0*/  UIADD3 UR6, UP0, UPT, UR6, 0x180, URZ ;  /* 0x0000018006067890 */ /* 0x000fe4000ff1e0ff */
[----:B------:R-:W-:Y:S02]  /*02c0*/  UIADD3.X UR11, UPT, UPT, URZ, UR7, URZ, UP1, !UPT ;  /* 0x00000007ff0b7290 */ /* 0x000fe40008ffe4ff */
[----:B------:R-:W-:-:S07]  /*02d0*/  UIADD3.X UR7, UPT, UPT, URZ, UR7, URZ, UP0, !UPT ;  /* 0x00000007ff077290 */ /* 0x000fce00087fe4ff */
[----:B------:R3:W-:Y:S02]  /*02e0*/  UTMACCTL.PF [UR10] ;  /* 0x000000000a0079b9 */ /* 0x0007e40008040000 */
[----:B------:R3:W-:Y:S02]  /*02f0*/  UTMACCTL.PF [UR6] ;  /* 0x00000000060079b9 */ /* 0x0007e40008040000 */
[----:B---3--:R-:W-:Y:S01]  /*0300*/  NOP ;  /* 0x0000000000007918 */ /* 0x008fe20000000000 */
.L_x_5:
[----:B------:R-:W-:Y:S05]  /*0310*/  BSYNC.RECONVERGENT B0 ;  /* 0x0000000000007941 */ /* 0x000fea0003800200 */
.L_x_4:
[----:B------:R-:W-:Y:S04]  /*0320*/  BSSY.RECONVERGENT B0, `(.L_x_6) ;  /* 0x000000a000007945 */ /* 0x000fe80003800200 */
        /* <DEDUP_REMOVED lines=9> */
.L_x_7:
[----:B------:R-:W-:Y:S05]  /*03c0*/  BSYNC.RECONVERGENT B0 ;  /* 0x0000000000007941 */ /* 0x000fea0003800200 */
.L_x_6:
[----:B------:R-:W3:Y:S01]  /*03d0*/  LDCU.64 UR6, c[0x0][0x888] ;  /* 0x00011100ff0677ac */ /* 0x000ee20008000a00 */
[----:B------:R-:W-:Y:S02]  /*03e0*/  UISETP.EQ.U32.AND UP1, UPT, UR4, URZ, UPT ;  /* 0x000000ff0400728c */ /* 0x000fe4000bf22070 */
[----:B------:R-:W-:Y:S02]  /*03f0*/  UPLOP3.LUT UP2, UPT, UPT, UPT, UPT, 0x80, 0x8 ;  /* 0x000000000008789c */ /* 0x000fe40003f4f070 */
[----:B---3--:R-:W-:-:S04]  /*0400*/  UISETP.NE.U32.AND UP0, UPT, UR6, URZ, UPT ;  /* 0x000000ff0600728c */ /* 0x008fc8000bf05070 */
[----:B------:R-:W-:-:S04]  /*0410*/  UISETP.NE.AND.EX UP0, UPT, UR7, URZ, UPT, UP0 ;  /* 0x000000ff0700728c */ /* 0x000fc8000bf05300 */
[----:B------:R-:W-:-:S04]  /*0420*/  UISETP.EQ.OR.EX UP3, UPT, UR5, URZ, !UP0, UP1 ;  /* 0x000000ff0500728c */ /* 0x000fc8000c762710 */
[----:B------:R-:W-:-:S05]  /*0430*/  UP2UR UR50, UPR, URZ, 0x8 ;  /* 0x00000008ff327883 */ /* 0x000fca0008000000 */
[----:B------:R-:W-:Y:S07]  /*0440*/  BRA.U !UP3, `(.L_x_8) ;  /* 0x000000010b207547 */ /* 0x000fee000b800000 */
[----:B------:R-:W-:Y:S01]  /*0450*/  UISETP.NE.U32.AND UP2, UPT, UR4, URZ, UPT ;  /* 0x000000ff0400728c */ /* 0x000fe2000bf45070 */
[----:B-----5:R-:W-:Y:S01]  /*0460*/  FSETP.NEU.AND P0, PT, R49, RZ, PT ;  /* 0x000000ff3100720b */ /* 0x020fe20003f0d000 */
[----:B------:R-:W-:Y:S02]  /*0470*/  USEL UR4, URZ, 0xffffffff, UP0 ;  /* 0xffffffffff047887 */ /* 0x000fe40008000000 */
[----:B------:R-:W-:-:S10]  /*0480*/  UISETP.NE.AND.EX UP2, UPT, UR5, URZ, UPT, UP2 ;  /* 0x000000ff0500728c */ /* 0x000fd4000bf45320 */
[----:B------:R-:W-:Y:S01]  /*0490*/  VOTEU.ANY UP1, P0 ;  /* 0x0000000000ff7886 */ /* 0x000fe20000020100 */
[----:B------:R-:W-:-:S04]  /*04a0*/  @!UP2 USEL UR4, URZ, 0xffffffff, UP1 ;  /* 0xffffffffff04a887 */ /* 0x000fc80008800000 */
[----:B------:R-:W-:-:S04]  /*04b0*/  ULOP3.LUT UR4, UR4, 0x1, URZ, 0xc0, !UPT ;  /* 0x0000000104047892 */ /* 0x000fc8000f8ec0ff */
[----:B------:R-:W-:-:S11]  /*04c0*/  UISETP.NE.U32.AND UP2, UPT, UR4, 0x1, UPT ;  /* 0x000000010400788c */ /* 0x000fd6000bf45070 */
.L_x_8:
[----:B-12---:R-:W1:Y:S01]  /*04d0*/  SHFL.IDX PT, R2, R101, RZ, 0x1f ;  /* 0x00001fff65027589 */ /* 0x006e6200000e0000 */
[----:B------:R-:W-:-:S04]  /*04e0*/  UISETP.NE.AND UP1, UPT, UR8, 0x2, UPT ;  /* 0x000000020800788c */ /* 0x000fc8000bf25270 */
[----:B------:R-:W-:Y:S01]  /*04f0*/  USEL UR6, URZ, 0x1, UP1 ;  /* 0x00000001ff067887 */ /* 0x000fe20008800000 */
[----:B-1----:R-:W-:-:S13]  /*0500*/  ISETP.NE.AND P0, PT, R2, RZ, PT ;  /* 0x000000ff0200720c */ /* 0x002fda0003f05270 */
[----:B------:R-:W-:Y:S05]  /*0510*/  @P0 BRA `(.L_x_9) ;  /* 0x0000000000d40947 */ /* 0x000fea0003800000 */
[----:B------:R-:W-:Y:S01]  /*0520*/  ELECT P0, URZ, PT ;  /* 0x0000000000ff782f */ /* 0x000fe20003800000 */
[----:B------:R-:W-:-:S12]  /*0530*/  BSSY.RECONVERGENT B0, `(.L_x_9) ;  /* 0x0000033000007945 */ /* 0x000fd80003800200 */
[----:B------:R-:W-:Y:S05]  /*0540*/  @!P0 BRA `(.L_x_10) ;  /* 0x0000000000c48947 */ /* 0x000fea0003800000 */
[----:B------:R-:W1:Y:S01]  /*0550*/  S2UR UR5, SR_CgaCtaId ;  /* 0x00000000000579c3 */ /* 0x000e620000008800 */
[----:B------:R-:W-:Y:S01]  /*0560*/  UMOV UR7, 0x400 ;  /* 0x0000040000077882 */ /* 0x000fe20000000000 */
[----:B------:R-:W-:Y:S02]  /*0570*/  UMOV UR4, 0x1 ;  /* 0x0000000100047882 */ /* 0x000fe40000000000 */
[----:B------:R-:W-:-:S04]  /*0580*/  UIADD3 UR10, UPT, UPT, -UR4, 0x100000, URZ ;  /* 0x00100000040a7890 */ /* 0x000fc8000fffe1ff */
[----:B------:R-:W-:Y:S02]  /*0590*/  USHF.L.U32 UR11, UR10, 0xb, URZ ;  /* 0x0000000b0a0b7899 */ /* 0x000fe400080006ff */
[----:B------:R-:W-:Y:S02]  /*05a0*/  USHF.L.U32 UR10, UR10, 0x1, URZ ;  /* 0x000000010a0a7899 */ /* 0x000fe400080006ff */
[----:B-1----:R-:W-:Y:S01]  /*05b0*/  ULEA UR5, UR5, UR7, 0x18 ;  /* 0x0000000705057291 */ /* 0x002fe2000f8ec0ff */
[----:B------:R-:W1:Y:S11]  /*05c0*/  FENCE.VIEW.ASYNC.S ;  /* 0x00000000000073c6 */ /* 0x000e760000000000 */
[----:B-1----:R1:W2:Y:S01]  /*05d0*/  SYNCS.EXCH.64 URZ, [UR5], UR10 ;  /* 0x0000000a05ff75b2 */ /* 0x0022a20008000100 */
[----:B------:R1:W3:Y:S01]  /*05e0*/  SYNCS.EXCH.64 URZ, [UR5+0xa0], UR10 ;  /* 0x0000a00a05ff75b2 */ /* 0x0002e20008000100 */
[----:B------:R1:W4:Y:S01]  /*05f0*/  SYNCS.EXCH.64 URZ, [UR5+0x8], UR10 ;  /* 0x0000080a05ff75b2 */ /* 0x0003220008000100 */
[----:B------:R1:W1:Y:S01]  /*0600*/  SYNCS.EXCH.64 URZ, [UR5+0xa8], UR10 ;  /* 0x0000a80a05ff75b2 */ /* 0x0002620008000100 */
        /* <DEDUP_REMOVED lines=36> */
[----:B--234-:R-:W-:Y:S01]  /*0850*/  NOP ;  /* 0x0000000000007918 */ /* 0x01cfe20000000000 */
.L_x_10:
[----:B-1----:R-:W-:Y:S05]  /*0860*/  BSYNC.RECONVERGENT B0 ;  /* 0x0000000000007941 */ /* 0x002fea0003800200 */
.L_x_9:
[----:B------:R-:W1:Y:S01]  /*0870*/  SHFL.IDX PT, R2, R101, RZ, 0x1f ;  /* 0x00001fff65027589 */ /* 0x000e6200000e0000 */
[----:B------:R-:W-:Y:S01]  /*0880*/  NOP ;  /* 0x0000000000007918 */ /* 0x000fe20000000000 */
[----:B-1----:R-:W-:-:S13]  /*0890*/  ISETP.NE.AND P0, PT, R2, 0x1, PT ;  /* 0x000000010200780c */ /* 0x002fda0003f05270 */
[----:B------:R-:W-:Y:S05]  /*08a0*/  @P0 BRA `(.L_x_11) ;  /* 0x0000000000580947 */ /* 0x000fea0003800000 */
[----:B------:R-:W1:Y:S01]  /*08b0*/  S2UR UR7, SR_CgaCtaId ;  /* 0x00000000000779c3 */ /* 0x000e620000008800 */
[----:B------:R-:W-:Y:S01]  /*08c0*/  UMOV UR9, 0x400 ;  /* 0x0000040000097882 */ /* 0x000fe20000000000 */
[----:B------:R-:W-:Y:S01]  /*08d0*/  UMOV UR5, 0x20 ;  /* 0x0000002000057882 */ /* 0x000fe20000000000 */
[----:B------:R-:W-:Y:S01]  /*08e0*/  UMOV UR4, 0x80 ;  /* 0x0000008000047882 */ /* 0x000fe20000000000 */
[----:B------:R-:W-:-:S04]  /*08f0*/  UIADD3 UR10, UPT, UPT, -UR5, 0x100000, URZ ;  /* 0x00100000050a7890 */ /* 0x000fc8000fffe1ff */
[----:B------:R-:W-:Y:S02]  /*0900*/  USHF.L.U32 UR11, UR10, 0xb, URZ ;  /* 0x0000000b0a0b7899 */ /* 0x000fe400080006ff */
[----:B------:R-:W-:Y:S02]  /*0910*/  USHF.L.U32 UR10, UR10, 0x1, URZ ;  /* 0x000000010a0a7899 */ /* 0x000fe400080006ff */
[----:B------:R-:W-:-:S04]  /*0920*/  UIADD3 UR4, UPT, UPT, -UR4, 0x100000, URZ ;  /* 0x0010000004047890 */ /* 0x000fc8000fffe1ff */
[----:B------:R-:W-:Y:S02]  /*0930*/  USHF.L.U32 UR5, UR4, 0xb, URZ ;  /* 0x0000000b04057899 */ /* 0x000fe400080006ff */
[----:B------:R-:W-:Y:S01]  /*0940*/  USHF.L.U32 UR4, UR4, 0x1, URZ ;  /* 0x0000000104047899 */ /* 0x000fe200080006ff */
[----:B------:R-:W-:Y:S01]  /*0950*/  ELECT P0, URZ, PT ;  /* 0x0000000000ff782f */ /* 0x000fe20003800000 */
[----:B-1----:R-:W-:Y:S01]  /*0960*/  ULEA UR7, UR7, UR9, 0x18 ;  /* 0x0000000907077291 */ /* 0x002fe2000f8ec0ff */
[----:B------:R-:W1:Y:S11]  /*0970*/  FENCE.VIEW.ASYNC.S ;  /* 0x00000000000073c6 */ /* 0x000e760000000000 */
[----:B-1----:R1:W2:Y:S01]  /*0980*/  SYNCS.EXCH.64 URZ, [UR7+0x140], UR10 ;  /* 0x0001400a07ff75b2 */ /* 0x0022a20008000100 */
[----:B------:R1:W3:Y:S01]  /*0990*/  SYNCS.EXCH.64 URZ, [UR7+0x160], UR4 ;  /* 0x0001600407ff75b2 */ /* 0x0002e20008000100 */
[----:B------:R1:W4:Y:S01]  /*09a0*/  SYNCS.EXCH.64 URZ, [UR7+0x148], UR10 ;  /* 0x0001480a07ff75b2 */ /* 0x0003220008000100 */
[----:B------:R1:W1:Y:S01]  /*09b0*/  SYNCS.EXCH.64 URZ, [UR7+0x168], UR4 ;  /* 0x0001680407ff75b2 */ /* 0x0002620008000100 */
[----:B------:R1:W1:Y:S01]  /*09c0*/  SYNCS.EXCH.64 URZ, [UR7+0x150], UR10 ;  /* 0x0001500a07ff75b2 */ /* 0x0002620008000100 */
[----:B------:R1:W1:Y:S01]  /*09d0*/  SYNCS.EXCH.64 URZ, [UR7+0x170], UR4 ;  /* 0x0001700407ff75b2 */ /* 0x0002620008000100 */
[----:B------:R1:W1:Y:S01]  /*09e0*/  SYNCS.EXCH.64 URZ, [UR7+0x158], UR10 ;  /* 0x0001580a07ff75b2 */ /* 0x0002620008000100 */
[----:B------:R1:W1:Y:S01]  /*09f0*/  SYNCS.EXCH.64 URZ, [UR7+0x178], UR4 ;  /* 0x0001780407ff75b2 */ /* 0x0002620008000100 */
[----:B------:R-:W-:Y:S01]  /*0a00*/  NOP ;  /* 0x0000000000007918 */ /* 0x000fe20000000000 */
.L_x_11:
[----:B------:R-:W2:Y:S01]  /*0a10*/  SHFL.IDX PT, R2, R101, RZ, 0x1f ;  /* 0x00001fff65027589 */ /* 0x000ea200000e0000 */
[----:B------:R-:W-:Y:S01]  /*0a20*/  NOP ;  /* 0x0000000000007918 */ /* 0x000fe20000000000 */
[----:B--2---:R-:W-:-:S13]  /*0a30*/  ISETP.NE.AND P0, PT, R2, 0x3, PT ;  /* 0x000000030200780c */ /* 0x004fda0003f05270 */
[----:B------:R-:W-:Y:S05]  /*0a40*/  @P0 BRA `(.L_x_12) ;  /* 0x0000000000300947 */ /* 0x000fea0003800000 */
[----:B-1----:R-:W1:Y:S01]  /*0a50*/  S2UR UR5, SR_CgaCtaId ;  /* 0x00000000000579c3 */ /* 0x002e620000008800 */
[----:B------:R-:W-:Y:S01]  /*0a60*/  UMOV UR7, 0x400 ;  /* 0x0000040000077882 */ /* 0x000fe20000000000 */
[----:B------:R-:W-:Y:S01]  /*0a70*/  UMOV UR4, 0x20 ;  /* 0x0000002000047882 */ /* 0x000fe20000000000 */
[----:B------:R-:W-:Y:S01]  /*0a80*/  ELECT P0, URZ, PT ;  /* 0x0000000000ff782f */ /* 0x000fe20003800000 */
[----:B------:R-:W-:-:S04]  /*0a90*/  UIADD3 UR10, UPT, UPT, -UR4, 0x100000, URZ ;  /* 0x00100000040a7890 */ /* 0x000fc8000fffe1ff */
[----:B------:R-:W-:Y:S02]  /*0aa0*/  USHF.L.U32 UR11, UR10, 0xb, URZ ;  /* 0x0000000b0a0b7899 */ /* 0x000fe400080006ff */
[----:B------:R-:W-:Y:S02]  /*0ab0*/  USHF.L.U32 UR10, UR10, 0x1, URZ ;  /* 0x000000010a0a7899 */ /* 0x000fe400080006ff */
[----:B-1----:R-:W-:Y:S01]  /*0ac0*/  ULEA UR5, UR5, UR7, 0x18 ;  /* 0x0000000705057291 */ /* 0x002fe2000f8ec0ff */
[----:B------:R-:W1:Y:S11]  /*0ad0*/  FENCE.VIEW.ASYNC.S ;  /* 0x00000000000073c6 */ /* 0x000e760000000000 */
[----:B-1----:R2:W1:Y:S01]  /*0ae0*/  SYNCS.EXCH.64 URZ, [UR5+0x180], UR10 ;  /* 0x0001800a05ff75b2 */ /* 0x0024620008000100 */
[----:B------:R2:W1:Y:S02]  /*0af0*/  SYNCS.EXCH.64 URZ, [UR5+0x188], UR10 ;  /* 0x0001880a05ff75b2 */ /* 0x0004640008000100 */
[----:B--2---:R-:W-:Y:S01]  /*0b00*/  NOP ;  /* 0x0000000000007918 */ /* 0x004fe20000000000 */
.L_x_12:
[----:B------:R-:W2:Y:S01]  /*0b10*/  SHFL.IDX PT, R2, R101, RZ, 0x1f ;  /* 0x00001fff65027589 */ /* 0x000ea200000e0000 */
[----:B------:R-:W-:Y:S01]  /*0b20*/  NOP ;  /* 0x0000000000007918 */ /* 0x000fe20000000000 */
[----:B--2---:R-:W-:-:S13]  /*0b30*/  ISETP.NE.AND P0, PT, R2, 0x4, PT ;  /* 0x000000040200780c */ /* 0x004fda0003f05270 */
[----:B------:R-:W-:Y:S05]  /*0b40*/  @P0 BRA `(.L_x_13) ;  /* 0x00000000004c0947 */ /* 0x000fea0003800000 */
[----:B-1----:R-:W1:Y:S01]  /*0b50*/  S2UR UR5, SR_CgaCtaId ;  /* 0x00000000000579c3 */ /* 0x002e620000008800 */
[----:B------:R-:W-:Y:S01]  /*0b60*/  UMOV UR9, 0x100 ;  /* 0x0000010000097882 */ /* 0x000fe20000000000 */
[----:B------:R-:W-:Y:S01]  /*0b70*/  UMOV UR7, 0x400 ;  /* 0x0000040000077882 */ /* 0x000fe20000000000 */
[----:B------:R-:W-:Y:S01]  /*0b80*/  USEL UR9, UR9, 0xe0, UP2 ;  /* 0x000000e009097887 */ /* 0x000fe20009000000 */
[----:B------:R-:W-:Y:S01]  /*0b90*/  UMOV UR4, 0x1 ;  /* 0x0000000100047882 */ /* 0x000fe20000000000 */
[----:B------:R-:W-:Y:S01]  /*0ba0*/  ELECT P0, URZ, PT ;  /* 0x0000000000ff782f */ /* 0x000fe20003800000 */
[----:B------:R-:W-:-:S04]  /*0bb0*/  UIADD3 UR10, UPT, UPT, -UR4, 0x100000, URZ ;  /* 0x00100000040a7890 */ /* 0x000fc8000fffe1ff */
[----:B------:R-:W-:Y:S02]  /*0bc0*/  USHF.L.U32 UR11, UR10, 0xb, URZ ;  /* 0x0000000b0a0b7899 */ /* 0x000fe400080006ff */
[----:B------:R-:W-:Y:S02]  /*0bd0*/  USHF.L.U32 UR10, UR10, 0x1, URZ ;  /* 0x000000010a0a7899 */ /* 0x000fe400080006ff */
[----:B------:R-:W-:-:S04]  /*0be0*/  UIADD3 UR12, UPT, UPT, -UR9, 0x100000, URZ ;  /* 0x00100000090c7890 */ /* 0x000fc8000fffe1ff */
[----:B------:R-:W-:Y:S02]  /*0bf0*/  USHF.L.U32 UR13, UR12, 0xb, URZ ;  /* 0x0000000b0c0d7899 */ /* 0x000fe400080006ff */
[----:B------:R-:W-:Y:S02]  /*0c00*/  USHF.L.U32 UR12, UR12, 0x1, URZ ;  /* 0x000000010c0c7899 */ /* 0x000fe400080006ff */
[----:B-1----:R-:W-:Y:S01]  /*0c10*/  ULEA UR5, UR5, UR7, 0x18 ;  /* 0x0000000705057291 */ /* 0x002fe2000f8ec0ff */
[----:B------:R-:W1:Y:S11]  /*0c20*/  FENCE.VIEW.ASYNC.S ;  /* 0x00000000000073c6 */ /* 0x000e760000000000 */
[----:B-1----:R2:W1:Y:S01]  /*0c30*/  SYNCS.EXCH.64 URZ, [UR5+0x190], UR10 ;  /* 0x0001900a05ff75b2 */ /* 0x0024620008000100 */
[----:B------:R2:W1:Y:S01]  /*0c40*/  SYNCS.EXCH.64 URZ, [UR5+0x1a0], UR12 ;  /* 0x0001a00c05ff75b2 */ /* 0x0004620008000100 */
[----:B------:R2:W1:Y:S01]  /*0c50*/  SYNCS.EXCH.64 URZ, [UR5+0x198], UR10 ;  /* 0x0001980a05ff75b2 */ /* 0x0004620008000100 */
[----:B------:R2:W1:Y:S02]  /*0c60*/  SYNCS.EXCH.64 URZ, [UR5+0x1a8], UR12 ;  /* 0x0001a80c05ff75b2 */ /* 0x0004640008000100 */
[----:B--2---:R-:W-:Y:S01]  /*0c70*/  NOP ;  /* 0x0000000000007918 */ /* 0x004fe20000000000 */
.L_x_13:
[----:B------:R-:W2:Y:S01]  /*0c80*/  SHFL.IDX PT, R2, R101, RZ, 0x1f ;  /* 0x00001fff65027589 */ /* 0x000ea200000e0000 */
[----:B------:R-:W-:Y:S01]  /*0c90*/  NOP ;  /* 0x0000000000007918 */ /* 0x000fe20000000000 */
[----:B--2---:R-:W-:-:S13]  /*0ca0*/  ISETP.NE.AND P0, PT, R2, 0x5, PT ;  /* 0x000000050200780c */ /* 0x004fda0003f05270 */
[----:B------:R-:W-:Y:S05]  /*0cb0*/  @P0 BRA `(.L_x_14) ;  /* 0x0000000000580947 */ /* 0x000fea0003800000 */
[----:B-1----:R-:W1:Y:S01]  /*0cc0*/  S2UR UR7, SR_CgaCtaId ;  /* 0x00000000000779c3 */ /* 0x002e620000008800 */
        /* <DEDUP_REMOVED lines=12> */
[----:B-1----:R2:W1:Y:S01]  /*0d90*/  SYNCS.EXCH.64 URZ, [UR7+0x1b0], UR10 ;  /* 0x0001b00a07ff75b2 */ /* 0x0024620008000100 */
[----:B------:R2:W1:Y:S01]  /*0da0*/  SYNCS.EXCH.64 URZ, [UR7+0x1d0], UR4 ;  /* 0x0001d00407ff75b2 */ /* 0x0004620008000100 */
[----:B------:R2:W1:Y:S01]  /*0db0*/  SYNCS.EXCH.64 URZ, [UR7+0x1b8], UR10 ;  /* 0x0001b80a07ff75b2 */ /* 0x0004620008000100 */
[----:B------:R2:W1:Y:S01]  /*0dc0*/  SYNCS.EXCH.64 URZ, [UR7+0x1d8], UR4 ;  /* 0x0001d80407ff75b2 */ /* 0x0004620008000100 */
[----:B------:R2:W1:Y:S01]  /*0dd0*/  SYNCS.EXCH.64 URZ, [UR7+0x1c0], UR10 ;  /* 0x0001c00a07ff75b2 */ /* 0x0004620008000100 */
[----:B------:R2:W1:Y:S01]  /*0de0*/  SYNCS.EXCH.64 URZ, [UR7+0x1e0], UR4 ;  /* 0x0001e00407ff75b2 */ /* 0x0004620008000100 */
[----:B------:R2:W1:Y:S01]  /*0df0*/  SYNCS.EXCH.64 URZ, [UR7+0x1c8], UR10 ;  /* 0x0001c80a07ff75b2 */ /* 0x0004620008000100 */
[----:B------:R2:W1:Y:S02]  /*0e00*/  SYNCS.EXCH.64 URZ, [UR7+0x1e8], UR4 ;  /* 0x0001e80407ff75b2 */ /* 0x0004640008000100 */
[----:B--2---:R-:W-:Y:S01]  /*0e10*/  NOP ;  /* 0x0000000000007918 */ /* 0x004fe20000000000 */
.L_x_14:
        /* <DEDUP_REMOVED lines=18> */
.L_x_15:
[----:B-1----:R-:W1:Y:S01]  /*0f40*/  S2UR UR5, SR_CTAID.X ;  /* 0x00000000000579c3 */ /* 0x002e620000002500 */
[----:B------:R-:W-:-:S05]  /*0f50*/  CS2R.32 R95, SR_CgaSize ;  /* 0x00000000005f7805 */ /* 0x000fca0000008a00 */
[----:B------:R-:W-:-:S05]  /*0f60*/  IMAD R95, R95, -0xa0, RZ ;  /* 0xffffff605f5f7824 */ /* 0x000fca00078e02ff */
[----:B------:R-:W-:-:S14]  /*0f70*/  R2UR UR9, R95 ;  /* 0x000000005f0972ca */ /* 0x000fdc00000e0000 */
[----:B------:R-:W2:Y:S01]  /*0f80*/  LDCU UR9, c[0x0][UR9+0x2b0] ;  /* 0x00005600090977ac */ /* 0x000ea20008000800 */
[----:B------:R-:W-:Y:S01]  /*0f90*/  NOP ;  /* 0x0000000000007918 */ /* 0x000fe20000000000 */
[----:B------:R-:W-:-:S05]  /*0fa0*/  CS2R.32 R95, SR_CgaSize ;  /* 0x00000000005f7805 */ /* 0x000fca0000008a00 */
[----:B------:R-:W-:-:S05]  /*0fb0*/  IMAD R95, R95, -0xa0, RZ ;  /* 0xffffff605f5f7824 */ /* 0x000fca00078e02ff */
[----:B------:R-:W-:-:S14]  /*0fc0*/  R2UR UR7, R95 ;  /* 0x000000005f0772ca */ /* 0x000fdc00000e0000 */
[----:B------:R-:W3:Y:S01]  /*0fd0*/  LDCU UR7, c[0x0][UR7+0x2b4] ;  /* 0x00005680070777ac */ /* 0x000ee20008000800 */
[----:B------:R-:W4:Y:S08]  /*0fe0*/  S2UR UR4, SR_CTAID.Y ;  /* 0x00000000000479c3 */ /* 0x000f300000002600 */
[----:B------:R-:W3:Y:S01]  /*0ff0*/  LDC R10, c[0x0][0xb24] ;  /* 0x0002c900ff0a7b82 */ /* 0x000ee20000000800 */
[----:B-1----:R-:W-:-:S02]  /*1000*/  I2FP.F32.U32 R95, UR5 ;  /* 0x00000005005f7c45 */ /* 0x002fc40008201000 */
[----:B------:R-:W-:-:S05]  /*1010*/  CS2R.32 R3, SR_CgaSize ;  /* 0x0000000000037805 */ /* 0x000fca0000008a00 */
[----:B------:R-:W-:-:S06]  /*1020*/  IMAD R3, R3, -0xa0, RZ ;  /* 0xffffff6003037824 */ /* 0x000fcc00078e02ff */
[----:B------:R-:W1:Y:S01]  /*1030*/  LDC R3, c[0x0][R3+0x2a0] ;  /* 0x0000a80003037b82 */ /* 0x000e620000000800 */
[----:B------:R-:W-:Y:S01]  /*1040*/  MOV R15, UR5 ;  /* 0x00000005000f7c02 */ /* 0x000fe20008000f00 */
[----:B--2---:R-:W-:Y:S01]  /*1050*/  FMUL R95, R95, UR9 ;  /* 0x000000095f5f7c20 */ /* 0x004fe20008400000 */
[----:B----4-:R-:W-:Y:S02]  /*1060*/  I2FP.F32.U32 R94, UR4 ;  /* 0x00000004005e7c45 */ /* 0x010fe40008201000 */
[----:B------:R-:W-:-:S05]  /*1070*/  CS2R.32 R2, SR_CgaSize ;  /* 0x0000000000027805 */ /* 0x000fca0000008a00 */
[----:B------:R-:W-:-:S06]  /*1080*/  IMAD R2, R2, -0xa0, RZ ;  /* 0xffffff6002027824 */ /* 0x000fcc00078e02ff */
[----:B------:R-:W2:Y:S01]  /*1090*/  LDC R2, c[0x0][R2+0x2a4] ;  /* 0x0000a90002027b82 */ /* 0x000ea20000000800 */
[----:B------:R-:W-:Y:S01]  /*10a0*/  MOV R14, UR4 ;  /* 0x00000004000e7c02 */ /* 0x000fe20008000f00 */
[----:B------:R-:W4:Y:S01]  /*10b0*/  F2I.U32.TRUNC.NTZ R95, R95 ;  /* 0x0000005f005f7305 */ /* 0x000f22000020f000 */
[----:B---3--:R-:W-:-:S05]  /*10c0*/  FMUL R94, R94, UR7 ;  /* 0x000000075e5e7c20 */ /* 0x008fca0008400000 */
[----:B------:R-:W-:Y:S01]  /*10d0*/  BAR.SYNC.DEFER_BLOCKING 0x0 ;  /* 0x0000000000007b1d */ /* 0x000fe20000010000 */
[----:B------:R-:W-:-:S05]  /*10e0*/  ISETP.GE.AND P0, PT, R10, 0x1, PT ;  /* 0x000000010a00780c */ /* 0x000fca0003f06270 */
[----:B------:R-:W3:Y:S02]  /*10f0*/  F2I.U32.TRUNC.NTZ R94, R94 ;  /* 0x0000005e005e7305 */ /* 0x000ee4000020f000 */
[----:B------:R-:W2:Y:S01]  /*1100*/  S2UR UR36, SR_CTAID.Z ;  /* 0x00000000002479c3 */ /* 0x000ea20000002700 */
[----:B----4-:R-:W-:-:S05]  /*1110*/  IADD3 R95, PT, PT, -R95, RZ, RZ ;  /* 0x000000ff5f5f7210 */ /* 0x010fca0007ffe1ff */
[----:B-1----:R-:W-:Y:S01]  /*1120*/  IMAD R95, R3, R95, UR5 ;  /* 0x00000005035f7e24 */ /* 0x002fe2000f8e025f */
[----:B---3--:R-:W-:-:S05]  /*1130*/  IADD3 R94, PT, PT, -R94, RZ, RZ ;  /* 0x000000ff5e5e7210 */ /* 0x008fca0007ffe1ff */
[----:B--2---:R-:W-:Y:S01]  /*1140*/  IMAD R94, R2, R94, UR4 ;  /* 0x00000004025e7e24 */ /* 0x004fe2000f8e025e */
[----:B------:R-:W-:Y:S06]  /*1150*/  @!P0 BRA `(.L_x_16) ;  /* 0x0000000000b88947 */ /* 0x000fec0003800000 */
[----:B------:R-:W1:Y:S01]  /*1160*/  LDC.64 R4, c[0x0][0xb18] ;  /* 0x0002c600ff047b82 */ /* 0x000e620000000a00 */
[----:B------:R-:W-:-:S07]  /*1170*/  ISETP.NE.AND P0, PT, R10, 0x1, PT ;  /* 0x000000010a00780c */ /* 0x000fce0003f05270 */
[----:B------:R-:W2:Y:S08]  /*1180*/  LDC R9, c[0x0][0xb0c] ;  /* 0x0002c300ff097b82 */ /* 0x000eb00000000800 */
[----:B------:R-:W3:Y:S08]  /*1190*/  LDC R12, c[0x0][0x370] ;  /* 0x0000dc00ff0c7b82 */ /* 0x000ef00000000800 */
[----:B------:R-:W4:Y:S01]  /*11a0*/  LDC R11, c[0x0][0x374] ;  /* 0x0000dd00ff0b7b82 */ /* 0x000f220000000800 */
[----:B-1----:R-:W-:-:S07]  /*11b0*/  ISETP.NE.AND P1, PT, R4, 0x1, PT ;  /* 0x000000010400780c */ /* 0x002fce0003f25270 */
[----:B------:R-:W3:Y:S01]  /*11c0*/  LDC.64 R6, c[0x0][0xb10] ;  /* 0x0002c400ff067b82 */ /* 0x000ee20000000a00 */
[----:B--2---:R-:W-:-:S07]  /*11d0*/  ISETP.NE.AND P2, PT, R9, 0x1, PT ;  /* 0x000000010900780c */ /* 0x004fce0003f45270 */
[----:B------:R-:W1:Y:S08]  /*11e0*/  LDC R8, c[0x0][0xb20] ;  /* 0x0002c800ff087b82 */ /* 0x000e700000000800 */
[----:B------:R-:W2:Y:S01]  /*11f0*/  LDC.64 R2, c[0x0][0xb28] ;  /* 0x0002ca00ff027b82 */ /* 0x000ea20000000a00 */
[----:B----4-:R-:W-:-:S04]  /*1200*/  IMAD.HI.U32 R13, R11, R5, RZ ;  /* 0x000000050b0d7227 */ /* 0x010fc800078e00ff */
[----:B------:R-:W-:-:S04]  /*1210*/  IMAD.HI.U32 R5, R14, R5, RZ ;  /* 0x000000050e057227 */ /* 0x000fc800078e00ff */
[----:B---3--:R-:W-:-:S05]  /*1220*/  IMAD.HI.U32 R16, R12, R6, RZ ;  /* 0x000000060c107227 */ /* 0x008fca00078e00ff */
[-C--:B------:R-:W-:Y:S01]  /*1230*/  @P2 SHF.R.U32.HI R12, RZ, R7.reuse, R16 ;  /* 0x00000007ff0c2219 */ /* 0x080fe20000011610 */
[----:B------:R-:W-:Y:S01]  /*1240*/  IMAD.HI.U32 R16, R15, R6, RZ ;  /* 0x000000060f107227 */ /* 0x000fe200078e00ff */
[-C--:B-1----:R-:W-:Y:S02]  /*1250*/  @P1 SHF.R.U32.HI R11, RZ, R8.reuse, R13 ;  /* 0x00000008ff0b1219 */ /* 0x082fe4000001160d */
[----:B------:R-:W-:Y:S02]  /*1260*/  SHF.R.U32.HI R5, RZ, R8, R5 ;  /* 0x00000008ff057219 */ /* 0x000fe40000011605 */
[----:B------:R-:W-:Y:S02]  /*1270*/  SHF.R.U32.HI R16, RZ, R7, R16 ;  /* 0x00000007ff107219 */ /* 0x000fe40000011610 */
[----:B------:R-:W-:Y:S01]  /*1280*/  SEL R5, R14, R5, !P1 ;  /* 0x000000050e057207 */ /* 0x000fe20004800000 */
[----:B--2---:R-:W-:Y:S01]  /*1290*/  IMAD.HI.U32 R13, R11, R2, RZ ;  /* 0x000000020b0d7227 */ /* 0x004fe200078e00ff */
[----:B------:R-:W-:-:S03]  /*12a0*/  SEL R16, R15, R16, !P2 ;  /* 0x000000100f107207 */ /* 0x000fc60005000000 */
[----:B------:R-:W-:Y:S01]  /*12b0*/  IMAD.HI.U32 R6, R12, R2, RZ ;  /* 0x000000020c067227 */ /* 0x000fe200078e00ff */
[----:B------:R-:W-:-:S04]  /*12c0*/  @P0 SHF.R.U32.HI R11, RZ, R3, R13 ;  /* 0x00000003ff0b0219 */ /* 0x000fc8000001160d */
[----:B------:R-:W-:Y:S01]  /*12d0*/  @P0 SHF.R.U32.HI R12, RZ, R3, R6 ;  /* 0x00000003ff0c0219 */ /* 0x000fe20000011606 */
[----:B------:R-:W-:-:S04]  /*12e0*/  IMAD R11, R11, R10, RZ ;  /* 0x0000000a0b0b7224 */ /* 0x000fc800078e02ff */
[----:B------:R-:W-:Y:S01]  /*12f0*/  IMAD R6, R12, R10, RZ ;  /* 0x0000000a0c067224 */ /* 0x000fe200078e02ff */
[----:B------:R-:W-:-:S04]  /*1300*/  ISETP.GE.AND P1, PT, R5, R11, PT ;  /* 0x0000000b0500720c */ /* 0x000fc80003f26270 */
[----:B------:R-:W-:Y:S01]  /*1310*/  ISETP.GE.OR P1, PT, R16, R6, P1 ;  /* 0x000000061000720c */ /* 0x000fe20000f26670 */
[----:B------:R-:W-:-:S05]  /*1320*/  IMAD.HI.U32 R6, R5, R2, RZ ;  /* 0x0000000205067227 */ /* 0x000fca00078e00ff */
[----:B------:R-:W-:-:S04]  /*1330*/  SHF.R.U32.HI R6, RZ, R3, R6 ;  /* 0x00000003ff067219 */ /* 0x000fc80000011606 */
[----:B------:R-:W-:-:S03]  /*1340*/  SEL R6, R5, R6, !P0 ;  /* 0x0000000605067207 */ /* 0x000fc60004000000 */
[----:B------:R-:W-:Y:S01]  /*1350*/  @!P1 IMAD.HI.U32 R7, R16, R2, RZ ;  /* 0x0000000210079227 */ /* 0x000fe200078e00ff */
[----:B------:R-:W-:-:S04]  /*1360*/  IADD3 R2, PT, PT, -R6, RZ, RZ ;  /* 0x000000ff06027210 */ /* 0x000fc80007ffe1ff */
[----:B------:R-:W-:Y:S01]  /*1370*/  @!P1 SHF.R.U32.HI R3, RZ, R3, R7 ;  /* 0x00000003ff039219 */ /* 0x000fe20000011607 */
[----:B------:R-:W-:Y:S01]  /*1380*/  IMAD R2, R10, R2, R5 ;  /* 0x000000020a027224 */ /* 0x000fe200078e0205 */
[----:B------:R-:W-:Y:S02]  /*1390*/  IADD3 R7, PT, PT, -R5, RZ, RZ ;  /* 0x000000ff05077210 */ /* 0x000fe40007ffe1ff */
[----:B------:R-:W-:-:S03]  /*13a0*/  @!P1 SEL R3, R16, R3, !P0 ;  /* 0x0000000310039207 */ /* 0x000fc60004000000 */
[----:B------:R-:W-:Y:S02]  /*13b0*/  IMAD R7, R4, R7, R14 ;  /* 0x0000000704077224 */ /* 0x000fe400078e020e */
[--C-:B------:R-:W-:Y:S02]  /*13c0*/  @!P1 IMAD.IADD R6, R6, 0x1, -R3.reuse ;  /* 0x0000000106069824 */ /* 0x100fe400078e0a03 */
[----:B------:R-:W-:Y:S01]  /*13d0*/  @!P1 IMAD R3, R2, R12, R3 ;  /* 0x0000000c02039224 */ /* 0x000fe200078e0203 */
[----:B------:R-:W-:Y:S01]  /*13e0*/  IADD3 R2, PT, PT, -R16, RZ, RZ ;  /* 0x000000ff10027210 */ /* 0x000fe20007ffe1ff */
[----:B------:R-:W-:Y:S02]  /*13f0*/  @!P1 IMAD R5, R6, R10, R16 ;  /* 0x0000000a06059224 */ /* 0x000fe400078e0210 */
[----:B------:R-:W-:Y:S02]  /*1400*/  @!P1 IMAD.MOV.U32 R16, RZ, RZ, R3 ;  /* 0x000000ffff109224 */ /* 0x000fe400078e0003 */
[----:B------:R-:W-:-:S02]  /*1410*/  IMAD R2, R9, R2, R15 ;  /* 0x0000000209027224 */ /* 0x000fc400078e020f */
[----:B------:R-:W-:Y:S02]  /*1420*/  IMAD R14, R5, R4, R7 ;  /* 0x00000004050e7224 */ /* 0x000fe400078e0207 */
[----:B------:R-:W-:Y:S02]  /*1430*/  IMAD R15, R16, R9, R2 ;  /* 0x00000009100f7224 */ /* 0x000fe400078e0202 */
.L_x_16:
[----:B------:R-:W1:Y:S01]  /*1440*/  LDCU UR4, c[0x0][0xb30] ;  /* 0x00016600ff0477ac */ /* 0x000e620008000800 */
[----:B------:R-:W2:Y:S08]  /*1450*/  S2UR UR37, SR_CgaCtaId ;  /* 0x00000000002579c3 */ /* 0x000eb00000008800 */
[----:B------:R-:W3:Y:S01]  /*1460*/  LDC R40, c[0x0][0xb24] ;  /* 0x0002c900ff287b82 */ /* 0x000ee20000000800 */
[----:B-1----:R-:W-:-:S09]  /*1470*/  UISETP.NE.AND UP1, UPT, UR4, 0x1, UPT ;  /* 0x000000010400788c */ /* 0x002fd2000bf25270 */
[----:B--2---:R-:W-:Y:S05]  /*1480*/  BRA.U UP1, `(.L_x_17) ;  /* 0x0000000101407547 */ /* 0x004fea000b800000 */
[----:B------:R-:W1:Y:S08]  /*1490*/  LDC.64 R4, c[0x0][0xb10] ;  /* 0x0002c400ff047b82 */ /* 0x000e700000000a00 */
[----:B------:R-:W2:Y:S08]  /*14a0*/  LDC.64 R2, c[0x0][0xb18] ;  /* 0x0002c600ff027b82 */ /* 0x000eb00000000a00 */
[----:B------:R-:W4:Y:S08]  /*14b0*/  LDC R6, c[0x0][0xb20] ;  /* 0x0002c800ff067b82 */ /* 0x000f300000000800 */
[----:B------:R-:W3:Y:S01]  /*14c0*/  LDC R7, c[0x0][0xb0c] ;  /* 0x0002c300ff077b82 */ /* 0x000ee20000000800 */
[----:B-1----:R-:W-:-:S05]  /*14d0*/  IMAD.HI.U32 R4, R15, R4, RZ ;  /* 0x000000040f047227 */ /* 0x002fca00078e00ff */
[----:B------:R-:W-:Y:S01]  /*14e0*/  SHF.R.U32.HI R4, RZ, R5, R4 ;  /* 0x00000005ff047219 */ /* 0x000fe20000011604 */
[----:B--2---:R-:W-:Y:S01]  /*14f0*/  IMAD.HI.U32 R3, R14, R3, RZ ;  /* 0x000000030e037227 */ /* 0x004fe200078e00ff */
[----:B------:R-:W-:-:S04]  /*1500*/  ISETP.NE.AND P0, PT, R2, 0x1, PT ;  /* 0x000000010200780c */ /* 0x000fc80003f05270 */
[----:B----4-:R-:W-:-:S04]  /*1510*/  SHF.R.U32.HI R3, RZ, R6, R3 ;  /* 0x00000006ff037219 */ /* 0x010fc80000011603 */
[----:B------:R-:W-:Y:S02]  /*1520*/  SEL R3, R14, R3, !P0 ;  /* 0x000000030e037207 */ /* 0x000fe40004000000 */
[----:B---3--:R-:W-:-:S04]  /*1530*/  ISETP.NE.AND P1, PT, R7, 0x1, PT ;  /* 0x000000010700780c */ /* 0x008fc80003f25270 */
[----:B------:R-:W-:-:S05]  /*1540*/  SEL R4, R15, R4, !P1 ;  /* 0x000000040f047207 */ /* 0x000fca0004800000 */
[----:B------:R-:W-:Y:S02]  /*1550*/  IMAD.IADD R5, R3, 0x1, -R4 ;  /* 0x0000000103057824 */ /* 0x000fe400078e0a04 */
[----:B------:R-:W-:Y:S02]  /*1560*/  IMAD.IADD R3, R4, 0x1, -R3 ;  /* 0x0000000104037824 */ /* 0x000fe400078e0a03 */
[----:B------:R-:W-:Y:S02]  /*1570*/  IMAD R15, R5, R7, R15 ;  /* 0x00000007050f7224 */ /* 0x000fe400078e020f */
[----:B------:R-:W-:-:S07]  /*1580*/  IMAD R14, R3, R2, R14 ;  /* 0x00000002030e7224 */ /* 0x000fce00078e020e */
.L_x_17:
[----:B------:R-:W-:Y:S01]  /*1590*/  BAR.SYNC.DEFER_BLOCKING 0x0 ;  /* 0x0000000000007b1d */ /* 0x000fe20000010000 */
[----:B------:R-:W-:Y:S01]  /*15a0*/  UISETP.NE.AND UP1, UPT, UR8, 0x2, UPT ;  /* 0x000000020800788c */ /* 0x000fe2000bf25270 */
[----:B------:R-:W-:Y:S02]  /*15b0*/  ISETP.NE.OR P5, PT, R0, 0x2, !P5 ;  /* 0x000000020000780c */ /* 0x000fe40006fa5670 */
[----:B------:R-:W-:-:S06]  /*15c0*/  LOP3.LUT R2, R108, 0x1f, RZ, 0xc0, !PT ;  /* 0x0000001f6c027812 */ /* 0x000fcc00078ec0ff */
[----:B------:R-:W-:Y:S05]  /*15d0*/  BRA.U UP1, `(.L_x_18) ;  /* 0x00000019019c7547 */ /* 0x000fea000b800000 */
[----:B------:R-:W1:Y:S01]  /*15e0*/  LDCU UR13, c[0x0][0x38c] ;  /* 0x00007180ff0d77ac */ /* 0x000e620008000800 */
[----:B------:R-:W2:Y:S01]  /*15f0*/  LDC R8, c[0x0][0x370] ;  /* 0x0000dc00ff087b82 */ /* 0x000ea20000000800 */
[----:B------:R-:W-:Y:S01]  /*1600*/  PLOP3.LUT P1, PT, PT, PT, UP2, 0x80, 0x8 ;  /* 0x000000000008781c */ /* 0x000fe20003f2f028 */
[----:B------:R-:W-:Y:S01]  /*1610*/  IMAD.MOV.U32 R17, RZ, RZ, 0x1 ;  /* 0x00000001ff117424 */ /* 0x000fe200078e00ff */
[----:B------:R-:W-:Y:S01]  /*1620*/  ISETP.EQ.OR P4, PT, R2, RZ, P5 ;  /* 0x000000ff0200720c */ /* 0x000fe20002f82670 */
[----:B------:R-:W-:Y:S01]  /*1630*/  IMAD.MOV.U32 R16, RZ, RZ, RZ ;  /* 0x000000ffff107224 */ /* 0x000fe200078e00ff */
[----:B------:R-:W-:Y:S02]  /*1640*/  PLOP3.LUT P1, PT, P1, PT, PT, 0x8, 0x80 ;  /* 0x000000000080781c */ /* 0x000fe40000f2e170 */
[----:B------:R-:W-:Y:S01]  /*1650*/  CS2R R12, SRZ ;  /* 0x00000000000c7805 */ /* 0x000fe2000001ff00 */
[----:B------:R-:W-:Y:S01]  /*1660*/  IMAD.MOV.U32 R11, RZ, RZ, 0x1 ;  /* 0x00000001ff0b7424 */ /* 0x000fe200078e00ff */
[----:B------:R-:W4:Y:S01]  /*1670*/  LDC R0, c[0x0][0x374] ;  /* 0x0000dd00ff007b82 */ /* 0x000f220000000800 */
[----:B------:R-:W2:Y:S01]  /*1680*/  LDCU.64 UR22, c[0x0][0x348] ;  /* 0x00006900ff1677ac */ /* 0x000ea20008000a00 */
[----:B------:R-:W-:Y:S01]  /*1690*/  UMOV UR6, URZ ;  /* 0x000000ff00067c82 */ /* 0x000fe20008000000 */
[----:B-1----:R-:W-:-:S04]  /*16a0*/  UIADD3 UR5, UPT, UPT, UR13, 0x1f, URZ ;  /* 0x0000001f0d057890 */ /* 0x002fc8000fffe0ff */
[----:B------:R-:W-:-:S04]  /*16b0*/  USHF.R.S32.HI UR4, URZ, 0x1f, UR5 ;  /* 0x0000001fff047899 */ /* 0x000fc80008011405 */
[----:B------:R-:W-:-:S04]  /*16c0*/  ULEA.HI UR4, UR4, UR5, URZ, 0x5 ;  /* 0x0000000504047291 */ /* 0x000fc8000f8f28ff */
[----:B------:R-:W-:Y:S02]  /*16d0*/  USHF.R.S32.HI UR15, URZ, 0x5, UR4 ;  /* 0x00000005ff0f7899 */ /* 0x000fe40008011404 */
[----:B------:R-:W-:Y:S02]  /*16e0*/  UIADD3 UR4, UPT, UPT, UR13, -0x1, URZ ;  /* 0xffffffff0d047890 */ /* 0x000fe4000fffe0ff */
[----:B------:R-:W-:Y:S02]  /*16f0*/  UISETP.LT.U32.AND UP0, UPT, UR15, 0x14, UPT ;  /* 0x000000140f00788c */ /* 0x000fe4000bf01070 */
[----:B------:R-:W-:Y:S02]  /*1700*/  UISETP.GE.U32.AND UP1, UPT, UR4, -0x3f, UPT ;  /* 0xffffffc10400788c */ /* 0x000fe4000bf26070 */
[----:B------:R-:W-:Y:S02]  /*1710*/  USEL UR14, UR15, 0x14, UP0 ;  /* 0x000000140f0e7887 */ /* 0x000fe40008000000 */
[----:B------:R-:W-:-:S02]  /*1720*/  UIADD3 UR13, UPT, UPT, UR13, 0x3e, URZ ;  /* 0x0000003e0d0d7890 */ /* 0x000fc4000fffe0ff */
[----:B------:R-:W-:Y:S02]  /*1730*/  UIADD3 UR5, UPT, UPT, UR14, -0x1, URZ ;  /* 0xffffffff0e057890 */ /* 0x000fe4000fffe0ff */
[----:B------:R-:W-:-:S03]  /*1740*/  UIADD3 UR7, UPT, UPT, UR15, -UR14, URZ ;  /* 0x8000000e0f077290 */ /* 0x000fc6000fffe0ff */
[----:B------:R-:W-:-:S04]  /*1750*/  @UP1 UIADD3 UR5, UPT, UPT, UR14, URZ, URZ ;  /* 0x000000ff0e051290 */ /* 0x000fc8000fffe0ff */
[----:B--2---:R-:W-:-:S12]  /*1760*/  UIADD3 UR5, UPT, UPT, UR5, 0x1, URZ ;  /* 0x0000000105057890 */ /* 0x004fd8000fffe0ff */
.L_x_36:
[----:B------:R-:W-:Y:S01]  /*1770*/  UISETP.NE.AND UP0, UPT, UR37, URZ, UPT ;  /* 0x000000ff2500728c */ /* 0x000fe2000bf05270 */
[----:B------:R-:W1:Y:S08]  /*1780*/  S2UR UR37, SR_CgaCtaId ;  /* 0x00000000002579c3 */ /* 0x000e700000008800 */
[----:B------:R-:W-:Y:S05]  /*1790*/  BRA.U UP0, `(.L_x_19) ;  /* 0x0000000100347547 */ /* 0x000fea000b800000 */
[----:B------:R-:W2:Y:S01]  /*17a0*/  S2R R2, SR_CgaCtaId ;  /* 0x0000000000027919 */ /* 0x000ea20000008800 */
[----:B------:R-:W-:-:S04]  /*17b0*/  MOV R3, 0x400 ;  /* 0x0000040000037802 */ /* 0x000fc80000000f00 */
[----:B--2---:R-:W-:Y:S02]  /*17c0*/  LEA R2, R2, R3, 0x18 ;  /* 0x0000000302027211 */ /* 0x004fe400078ec0ff */
[----:B------:R-:W-:-:S03]  /*17d0*/  SHF.L.U32 R3, R11, 0x1f, RZ ;  /* 0x0000001f0b037819 */ /* 0x000fc600000006ff */
[----:B------:R-:W-:-:S04]  /*17e0*/  IMAD R2, R12, 0x8, R2 ;  /* 0x000000080c027824 */ /* 0x000fc800078e0202 */
[----:B------:R-:W2:Y:S02]  /*17f0*/  SYNCS.PHASECHK.TRANS64.TRYWAIT P0, [R2+URZ+0x200], R3 ;  /* 0x00020003020075a7 */ /* 0x000ea400080011ff */
[----:B--2---:R-:W-:Y:S05]  /*1800*/  @!P0 BRA `(.L_x_20) ;  /* 0x0000008000708947 */ /* 0x004fea0003800000 */
.L_x_142:
[----:B------:R-:W-:Y:S01]  /*1810*/  VIADD R12, R12, 0x1 ;  /* 0x000000010c0c7836 */ /* 0x000fe20000000000 */
[----:B------:R2:W-:Y:S04]  /*1820*/  SYNCS.ARRIVE.TRANS64.A1T0 RZ, [R2+URZ+0x1f0], RZ ;  /* 0x0001f0ff02ff79a7 */ /* 0x0005e800081000ff */
[----:B------:R-:W-:-:S04]  /*1830*/  ISETP.NE.AND P0, PT, R12, 0x2, PT ;  /* 0x000000020c00780c */ /* 0x000fc80003f05270 */
[----:B------:R-:W-:Y:S02]  /*1840*/  SEL R12, R12, RZ, P0 ;  /* 0x000000ff0c0c7207 */ /* 0x000fe40000000000 */
[----:B--2---:R-:W-:-:S04]  /*1850*/  SEL R2, RZ, 0x1, P0 ;  /* 0x00000001ff027807 */ /* 0x004fc80000000000 */
[----:B------:R-:W-:-:S07]  /*1860*/  LOP3.LUT R11, R11, R2, RZ, 0x3c, !PT ;  /* 0x000000020b0b7212 */ /* 0x000fce00078e3cff */
.L_x_19:
[----:B------:R-:W-:Y:S01]  /*1870*/  UMOV UR4, 0x400 ;  /* 0x0000040000047882 */ /* 0x000fe20000000000 */
[----:B------:R-:W-:Y:S01]  /*1880*/  SHF.L.U32 R2, R17, 0x1f, RZ ;  /* 0x0000001f11027819 */ /* 0x000fe200000006ff */
[----:B-1----:R-:W-:Y:S01]  /*1890*/  ULEA UR4, UR37, UR4, 0x18 ;  /* 0x0000000425047291 */ /* 0x002fe2000f8ec0ff */
[----:B------:R-:W-:Y:S01]  /*18a0*/  R2UR UR35, R15 ;  /* 0x000000000f2372ca */ /* 0x000fe200000e0000 */
[----:B------:R-:W-:Y:S01]  /*18b0*/  UISETP.GE.U32.AND UP0, UPT, UR13, 0x3f, UPT ;  /* 0x0000003f0d00788c */ /* 0x000fe2000bf06070 */
[----:B------:R-:W-:Y:S01]  /*18c0*/  R2UR UR11, R14 ;  /* 0x000000000e0b72ca */ /* 0x000fe200000e0000 */
[----:B------:R-:W-:Y:S01]  /*18d0*/  ULEA UR8, UR6, UR4, 0x3 ;  /* 0x0000000406087291 */ /* 0x000fe2000f8e18ff */
[----:B------:R-:W-:-:S08]  /*18e0*/  UMOV UR24, URZ ;  /* 0x000000ff00187c82 */ /* 0x000fd00008000000 */
[----:B------:R1:W2:Y:S01]  /*18f0*/  SYNCS.PHASECHK.TRANS64.TRYWAIT P0, [UR8+0xa0], R2 ;  /* 0x0000a002ff0075a7 */ /* 0x0002a20008001108 */
[----:B------:R-:W-:Y:S02]  /*1900*/  USHF.L.U32 UR35, UR35, 0x6, URZ ;  /* 0x0000000623237899 */ /* 0x000fe400080006ff */
[----:B------:R-:W-:Y:S01]  /*1910*/  USHF.L.U32 UR11, UR11, 0x8, URZ ;  /* 0x000000080b0b7899 */ /* 0x000fe200080006ff */
[----:B------:R-:W-:Y:S11]  /*1920*/  BRA.U !UP0, `(.L_x_21) ;  /* 0x0000000108a87547 */ /* 0x000ff6000b800000 */
[----:B------:R-:W-:Y:S01]  /*1930*/  UMOV UR16, URZ ;  /* 0x000000ff00107c82 */ /* 0x000fe20008000000 */
[----:B------:R-:W-:-:S05]  /*1940*/  UMOV UR17, UR6 ;  /* 0x0000000600117c82 */ /* 0x000fca0008000000 */
.L_x_26:
[----:B-1----:R-:W-:Y:S01]  /*1950*/  ULEA UR33, UR17, UR4, 0x3 ;  /* 0x0000000411217291 */ /* 0x002fe2000f8e18ff */
[----:B--2---:R-:W-:Y:S01]  /*1960*/  @!P5 MOV R3, 0x2800 ;  /* 0x000028000003d802 */ /* 0x004fe20000000f00 */
[----:B--2---:R-:W-:Y:S10]  /*1970*/  @P0 BRA `(.L_x_22) ;  /* 0x00000000000c0947 */ /* 0x004ff40003800000 */
[----:B------:R-:W-:-:S04]  /*1980*/  SHF.L.U32 R4, R17, 0x1f, RZ ;  /* 0x0000001f11047819 */ /* 0x000fc800000006ff */
[----:B------:R-:W2:Y:S02]  /*1990*/  SYNCS.PHASECHK.TRANS64.TRYWAIT P0, [UR33+0xa0], R4 ;  /* 0x0000a004ff0075a7 */ /* 0x000ea40008001121 */
[----:B--2---:R-:W-:Y:S05]  /*19a0*/  @!P0 BRA `(.L_x_23) ;  /* 0x00000080001c8947 */ /* 0x004fea0003800000 */
.L_x_22:
[----:B------:R2:W-:Y:S01]  /*19b0*/  @!P5 SYNCS.ARRIVE.TRANS64 RZ, [UR33], R3 ;  /* 0x00000003ffffd9a7 */ /* 0x0005e20008000021 */
[----:B------:R-:W-:Y:S04]  /*19c0*/  BSSY.RECONVERGENT B0, `(.L_x_24) ;  /* 0x0000003000007945 */ /* 0x000fe80003800200 */
[----:B------:R-:W-:Y:S05]  /*19d0*/  @P4 BRA `(.L_x_25) ;  /* 0x0000000000044947 */ /* 0x000fea0003800000 */
[----:B------:R-:W-:Y:S05]  /*19e0*/  BPT.TRAP 0x1 ;  /* 0x000000040000795c */ /* 0x000fea0000300000 */
.L_x_25:
[----:B------:R-:W-:Y:S05]  /*19f0*/  BSYNC.RECONVERGENT B0 ;  /* 0x0000000000007941 */ /* 0x000fea0003800200 */
.L_x_24:
[----:B------:R-:W-:Y:S02]  /*1a00*/  UIADD3 UR6, UPT, UPT, UR17, 0x1, URZ ;  /* 0x0000000111067890 */ /* 0x000fe4000fffe0ff */
[----:B------:R-:W-:Y:S02]  /*1a10*/  ULEA UR32, UR17, UR4, 0xb ;  /* 0x0000000411207291 */ /* 0x000fe4000f8e58ff */
[----:B------:R-:W-:Y:S02]  /*1a20*/  UISETP.NE.AND UP0, UPT, UR6, 0x14, UPT ;  /* 0x000000140600788c */ /* 0x000fe4000bf05270 */
[----:B------:R-:W-:Y:S02]  /*1a30*/  UIADD3 UR26, UP1, UPT, UR22, 0x80, URZ ;  /* 0x00000080161a7890 */ /* 0x000fe4000ff3e0ff */
[----:B------:R-:W-:Y:S02]  /*1a40*/  USEL UR9, URZ, 0x1, UP0 ;  /* 0x00000001ff097887 */ /* 0x000fe40008000000 */
[----:B------:R-:W-:-:S02]  /*1a50*/  USEL UR6, UR6, URZ, UP0 ;  /* 0x000000ff06067287 */ /* 0x000fc40008000000 */
[----:B------:R-:W-:Y:S02]  /*1a60*/  UIADD3 UR20, UP0, UPT, UR22, 0x180, URZ ;  /* 0x0000018016147890 */ /* 0x000fe4000ff1e0ff */
[----:B------:R-:W-:Y:S01]  /*1a70*/  ULEA UR8, UR6, UR4, 0x3 ;  /* 0x0000000406087291 */ /* 0x000fe2000f8e18ff */
[----:B------:R-:W-:Y:S01]  /*1a80*/  LOP3.LUT R17, R17, UR9, RZ, 0x3c, !PT ;  /* 0x0000000911117c12 */ /* 0x000fe2000f8e3cff */
[----:B------:R-:W-:Y:S02]  /*1a90*/  USHF.L.U32 UR34, UR16, 0x5, URZ ;  /* 0x0000000510227899 */ /* 0x000fe400080006ff */
[----:B------:R-:W-:Y:S01]  /*1aa0*/  UIADD3.X UR27, UPT, UPT, URZ, UR23, URZ, UP1, !UPT ;  /* 0x00000017ff1b7290 */ /* 0x000fe20008ffe4ff */
[----:B-1----:R-:W-:Y:S01]  /*1ab0*/  SHF.L.U32 R2, R17, 0x1f, RZ ;  /* 0x0000001f11027819 */ /* 0x002fe200000006ff */
[----:B------:R-:W-:Y:S02]  /*1ac0*/  UIADD3 UR32, UPT, UPT, UR32, 0x6600, URZ ;  /* 0x0000660020207890 */ /* 0x000fe4000fffe0ff */
[----:B------:R-:W-:Y:S01]  /*1ad0*/  UIADD3.X UR21, UPT, UPT, URZ, UR23, URZ, UP0, !UPT ;  /* 0x00000017ff157290 */ /* 0x000fe200087fe4ff */
[----:B------:R1:W1:Y:S01]  /*1ae0*/  SYNCS.PHASECHK.TRANS64.TRYWAIT P0, [UR8+0xa0], R2 ;  /* 0x0000a002ff0075a7 */ /* 0x0002620008001108 */
[----:B------:R-:W-:Y:S01]  /*1af0*/  ULEA UR8, UR17, UR4, 0xd ;  /* 0x0000000411087291 */ /* 0x000fe2000f8e68ff */
[----:B------:R-:W-:Y:S01]  /*1b00*/  UMOV UR18, 0x0 ;  /* 0x0000000000127882 */ /* 0x000fe20000000000 */
[----:B------:R-:W-:-:S02]  /*1b10*/  UMOV UR19, 0x10000000 ;  /* 0x1000000000137882 */ /* 0x000fc40000000000 */
[----:B------:R-:W-:Y:S01]  /*1b20*/  UIADD3 UR8, UPT, UPT, UR8, 0x10600, URZ ;  /* 0x0001060008087890 */ /* 0x000fe2000fffe0ff */
[----:B------:R1:W-:Y:S01]  /*1b30*/  UTMALDG.3D [UR32], [UR26], desc[UR18] ;  /* 0x000012201a0075b4 */ /* 0x0003e20008011000 */
[----:B------:R-:W-:Y:S01]  /*1b40*/  UMOV UR12, UR36 ;  /* 0x00000024000c7c82 */ /* 0x000fe20008000000 */
[----:B------:R-:W-:Y:S01]  /*1b50*/  UMOV UR9, UR33 ;  /* 0x0000002100097c82 */ /* 0x000fe20008000000 */
[----:B------:R-:W-:Y:S01]  /*1b60*/  UMOV UR10, UR34 ;  /* 0x00000022000a7c82 */ /* 0x000fe20008000000 */
[----:B------:R-:W-:Y:S01]  /*1b70*/  UIADD3 UR16, UPT, UPT, UR16, 0x1, URZ ;  /* 0x0000000110107890 */ /* 0x000fe2000fffe0ff */
[----:B------:R-:W-:Y:S01]  /*1b80*/  UMOV UR24, UR5 ;  /* 0x0000000500187c82 */ /* 0x000fe20008000000 */
[----:B------:R-:W-:Y:S02]  /*1b90*/  UMOV UR17, UR6 ;  /* 0x0000000600117c82 */ /* 0x000fe40008000000 */
[----:B------:R1:W-:Y:S01]  /*1ba0*/  UTMALDG.3D [UR8], [UR20], desc[UR18] ;  /* 0x00001208140075b4 */ /* 0x0003e20008011000 */
[----:B------:R-:W-:-:S09]  /*1bb0*/  UISETP.NE.AND UP0, UPT, UR16, UR5, UPT ;  /* 0x000000051000728c */ /* 0x000fd2000bf05270 */
[----:B------:R-:W-:Y:S05]  /*1bc0*/  BRA.U UP0, `(.L_x_26) ;  /* 0xfffffffd00607547 */ /* 0x000fea000b83ffff */
.L_x_21:
[----:B-1----:R-:W-:Y:S01]  /*1bd0*/  ULEA UR8, UR6, UR4, 0x3 ;  /* 0x0000000406087291 */ /* 0x002fe2000f8e18ff */
[----:B------:R-:W-:Y:S01]  /*1be0*/  SHF.L.U32 R2, R17, 0x1f, RZ ;  /* 0x0000001f11027819 */ /* 0x000fe200000006ff */
[----:B------:R-:W-:Y:S01]  /*1bf0*/  @!P1 SYNCS.ARRIVE.TRANS64.A1T0 RZ, [UR4+0x188], RZ ;  /* 0x000188ffffff99a7 */ /* 0x000fe20008100004 */
[----:B------:R-:W-:-:S06]  /*1c00*/  UISETP.GT.AND UP0, UPT, UR15, UR14, UPT ;  /* 0x0000000e0f00728c */ /* 0x000fcc000bf04270 */
[----:B--2---:R1:W2:Y:S03]  /*1c10*/  SYNCS.PHASECHK.TRANS64.TRYWAIT P0, [UR8+0xa0], R2 ;  /* 0x0000a002ff0075a7 */ /* 0x0042a60008001108 */
[----:B------:R-:W-:Y:S05]  /*1c20*/  BRA.U !UP0, `(.L_x_27) ;  /* 0x0000000108ac7547 */ /* 0x000fea000b800000 */
[----:B------:R-:W-:Y:S01]  /*1c30*/  UIADD3 UR21, UPT, UPT, UR7, UR24, URZ ;  /* 0x0000001807157290 */ /* 0x000fe2000fffe0ff */
[----:B------:R-:W-:-:S11]  /*1c40*/  UMOV UR25, UR6 ;  /* 0x0000000600197c82 */ /* 0x000fd60008000000 */
.L_x_32:
[----:B-1----:R-:W-:Y:S01]  /*1c50*/  ULEA UR17, UR25, UR4, 0x3 ;  /* 0x0000000419117291 */ /* 0x002fe2000f8e18ff */
[----:B--2---:R-:W-:Y:S01]  /*1c60*/  @!P5 MOV R3, 0x2800 ;  /* 0x000028000003d802 */ /* 0x004fe20000000f00 */
[----:B--2---:R-:W-:Y:S10]  /*1c70*/  @P0 BRA `(.L_x_28) ;  /* 0x00000000000c0947 */ /* 0x004ff40003800000 */
[----:B------:R-:W-:-:S04]  /*1c80*/  SHF.L.U32 R4, R17, 0x1f, RZ ;  /* 0x0000001f11047819 */ /* 0x000fc800000006ff */
[----:B------:R-:W2:Y:S02]  /*1c90*/  SYNCS.PHASECHK.TRANS64.TRYWAIT P0, [UR17+0xa0], R4 ;  /* 0x0000a004ff0075a7 */ /* 0x000ea40008001111 */
[----:B--2---:R-:W-:Y:S05]  /*1ca0*/  @!P0 BRA `(.L_x_29) ;  /* 0x0000007c00748947 */ /* 0x004fea0003800000 */
.L_x_28:
[----:B------:R2:W-:Y:S01]  /*1cb0*/  @!P5 SYNCS.ARRIVE.TRANS64 RZ, [UR17], R3 ;  /* 0x00000003ffffd9a7 */ /* 0x0005e20008000011 */
[----:B------:R-:W-:Y:S04]  /*1cc0*/  BSSY.RECONVERGENT B0, `(.L_x_30) ;  /* 0x0000003000007945 */ /* 0x000fe80003800200 */
[----:B------:R-:W-:Y:S05]  /*1cd0*/  @P4 BRA `(.L_x_31) ;  /* 0x0000000000044947 */ /* 0x000fea0003800000 */
[----:B------:R-:W-:Y:S05]  /*1ce0*/  BPT.TRAP 0x1 ;  /* 0x000000040000795c */ /* 0x000fea0000300000 */
.L_x_31:
[----:B------:R-:W-:Y:S05]  /*1cf0*/  BSYNC.RECONVERGENT B0 ;  /* 0x0000000000007941 */ /* 0x000fea0003800200 */
.L_x_30:
        /* <DEDUP_REMOVED lines=10> */
[----:B------:R-:W-:Y:S01]  /*1da0*/  UIADD3 UR16, UPT, UPT, UR16, 0x6600, URZ ;  /* 0x0000660010107890 */ /* 0x000fe2000fffe0ff */
[----:B-1----:R-:W-:Y:S01]  /*1db0*/  SHF.L.U32 R2, R17, 0x1f, RZ ;  /* 0x0000001f11027819 */ /* 0x002fe200000006ff */
[----:B------:R-:W-:Y:S02]  /*1dc0*/  UIADD3.X UR31, UPT, UPT, URZ, UR23, URZ, UP1, !UPT ;  /* 0x00000017ff1f7290 */ /* 0x000fe40008ffe4ff */
[----:B------:R-:W-:Y:S01]  /*1dd0*/  UIADD3.X UR29, UPT, UPT, URZ, UR23, URZ, UP0, !UPT ;  /* 0x00000017ff1d7290 */ /* 0x000fe200087fe4ff */
[----:B------:R1:W1:Y:S01]  /*1de0*/  SYNCS.PHASECHK.TRANS64.TRYWAIT P0, [UR8+0xa0], R2 ;  /* 0x0000a002ff0075a7 */ /* 0x0002620008001108 */
[----:B------:R-:W-:Y:S01]  /*1df0*/  ULEA UR8, UR25, UR4, 0xd ;  /* 0x0000000419087291 */ /* 0x000fe2000f8e68ff */
[----:B------:R-:W-:Y:S01]  /*1e00*/  UMOV UR26, 0x0 ;  /* 0x00000000001a7882 */ /* 0x000fe20000000000 */
[----:B------:R-:W-:-:S02]  /*1e10*/  UMOV UR27, 0x10000000 ;  /* 0x10000000001b7882 */ /* 0x000fc40000000000 */
[----:B------:R-:W-:Y:S01]  /*1e20*/  UIADD3 UR8, UPT, UPT, UR8, 0x10600, URZ ;  /* 0x0001060008087890 */ /* 0x000fe2000fffe0ff */
[----:B------:R-:W-:Y:S01]  /*1e30*/  UMOV UR19, UR35 ;  /* 0x0000002300137c82 */ /* 0x000fe20008000000 */
[----:B------:R-:W-:Y:S01]  /*1e40*/  UMOV UR20, UR36 ;  /* 0x0000002400147c82 */ /* 0x000fe20008000000 */
[----:B------:R-:W-:Y:S01]  /*1e50*/  UMOV UR12, UR36 ;  /* 0x00000024000c7c82 */ /* 0x000fe20008000000 */
[----:B------:R-:W-:Y:S01]  /*1e60*/  UMOV UR9, UR17 ;  /* 0x0000001100097c82 */ /* 0x000fe20008000000 */
[----:B------:R-:W-:Y:S01]  /*1e70*/  UMOV UR10, UR18 ;  /* 0x00000012000a7c82 */ /* 0x000fe20008000000 */
[----:B------:R1:W-:Y:S01]  /*1e80*/  UTMALDG.3D [UR16], [UR30], desc[UR26] ;  /* 0x00001a101e0075b4 */ /* 0x0003e20008011000 */
[----:B------:R-:W-:Y:S01]  /*1e90*/  UIADD3 UR24, UPT, UPT, UR24, 0x1, URZ ;  /* 0x0000000118187890 */ /* 0x000fe2000fffe0ff */
[----:B------:R-:W-:-:S03]  /*1ea0*/  UMOV UR25, UR6 ;  /* 0x0000000600197c82 */ /* 0x000fc60008000000 */
[----:B------:R-:W-:Y:S01]  /*1eb0*/  UISETP.NE.AND UP0, UPT, UR24, UR21, UPT ;  /* 0x000000151800728c */ /* 0x000fe2000bf05270 */
[----:B------:R1:W-:Y:S08]  /*1ec0*/  UTMALDG.3D [UR8], [UR28], desc[UR26] ;  /* 0x00001a081c0075b4 */ /* 0x0003f00008011000 */
[----:B------:R-:W-:Y:S05]  /*1ed0*/  BRA.U UP0, `(.L_x_32) ;  /* 0xfffffffd005c7547 */ /* 0x000fea000b83ffff */
.L_x_27:
[C---:B-1----:R-:W-:Y:S01]  /*1ee0*/  LEA R2, R16.reuse, UR4, 0x3 ;  /* 0x0000000410027c11 */ /* 0x042fe2000f8e18ff */
[----:B------:R-:W-:Y:S01]  /*1ef0*/  NOP ;  /* 0x0000000000007918 */ /* 0x000fe20000000000 */
[----:B--2---:R-:W-:Y:S02]  /*1f00*/  SHF.L.U32 R3, R13, 0x1f, RZ ;  /* 0x0000001f0d037819 */ /* 0x004fe400000006ff */
[----:B------:R-:W-:Y:S02]  /*1f10*/  LEA R4, R16, UR4, 0x4 ;  /* 0x0000000410047c11 */ /* 0x000fe4000f8e20ff */
[----:B------:R-:W1:Y:S02]  /*1f20*/  SYNCS.PHASECHK.TRANS64.TRYWAIT P0, [R2+URZ+0x190], R3 ;  /* 0x00019003020075a7 */ /* 0x000e6400080011ff */
[----:B-1----:R-:W-:Y:S05]  /*1f30*/  @!P0 BRA `(.L_x_33) ;  /* 0x0000007800e88947 */ /* 0x002fea0003800000 */
.L_x_145:
[----:B------:R-:W2:Y:S01]  /*1f40*/  LDS.128 R4, [R4+0x220] ;  /* 0x0002200004047984 */ /* 0x000ea20000000c00 */
[----:B---3--:R-:W-:Y:S01]  /*1f50*/  ISETP.GE.AND P0, PT, R40, 0x1, PT ;  /* 0x000000012800780c */ /* 0x008fe20003f06270 */
[----:B-1----:R-:W-:Y:S01]  /*1f60*/  VIADD R2, R2, 0x1a0 ;  /* 0x000001a002027836 */ /* 0x002fe20000000000 */
[----:B------:R-:W-:Y:S01]  /*1f70*/  @!PT LDS RZ, [RZ] ;  /* 0x00000000fffff984 */ /* 0x000fe20000000800 */
[----:B------:R-:W-:Y:S01]  /*1f80*/  @!PT LDS RZ, [RZ] ;  /* 0x00000000fffff984 */ /* 0x000fe20000000800 */
[----:B------:R-:W-:Y:S01]  /*1f90*/  @!PT LDS RZ, [RZ] ;  /* 0x00000000fffff984 */ /* 0x000fe20000000800 */
[----:B------:R-:W-:Y:S01]  /*1fa0*/  @!PT LDS RZ, [RZ] ;  /* 0x00000000fffff984 */ /* 0x000fe20000000800 */
[----:B------:R1:W-:Y:S06]  /*1fb0*/  MEMBAR.ALL.CTA ;  /* 0x0000000000007992 */ /* 0x0003ec0000008000 */
[----:B-1----:R-:W1:Y:S01]  /*1fc0*/  FENCE.VIEW.ASYNC.S ;  /* 0x00000000000073c6 */ /* 0x002e620000000000 */
[----:B------:R-:W-:-:S04]  /*1fd0*/  PRMT R2, RZ, 0x654, R2 ;  /* 0x00000654ff027816 */ /* 0x000fc80000000002 */
[----:B-1----:R1:W-:Y:S01]  /*1fe0*/  SYNCS.ARRIVE.TRANS64.RED.A1T0 RZ, [R2+URZ], RZ ;  /* 0x000000ff02ff79a7 */ /* 0x0023e200081004ff */
[----:B--2---:R-:W-:-:S13]  /*1ff0*/  LOP3.LUT P2, RZ, R6, 0x1, RZ, 0xc0, !PT ;  /* 0x0000000106ff7812 */ /* 0x004fda000784c0ff */
[----:B------:R-:W-:Y:S01]  /*2000*/  @P2 SHF.R.U32.HI R3, RZ, 0x10, R5 ;  /* 0x00000010ff032819 */ /* 0x000fe20000011605 */
[----:B------:R-:W-:Y:S01]  /*2010*/  VOTEU.ANY UP0, P2 ;  /* 0x0000000000ff7886 */ /* 0x000fe20001000100 */
[----:B------:R-:W-:Y:S02]  /*2020*/  @P2 MOV R10, R4 ;  /* 0x00000004000a2202 */ /* 0x000fe40000000f00 */
[----:B------:R-:W-:Y:S02]  /*2030*/  @P2 R2UR.BROADCAST UR8, R3 ;  /* 0x00000000030822ca */ /* 0x000fe400008e0000 */
[----:B------:R-:W-:-:S11]  /*2040*/  @P2 LOP3.LUT R9, R5, 0xffff, RZ, 0xc0, !PT ;  /* 0x0000ffff05092812 */ /* 0x000fd600078ec0ff */
[----:B------:R-:W-:Y:S01]  /*2050*/  @UP0 UMOV UR36, UR8 ;  /* 0x0000000800240c82 */ /* 0x000fe20008000000 */
[----:B-1----:R-:W-:Y:S05]  /*2060*/  @!P0 BRA `(.L_x_34) ;  /* 0x0000000000b88947 */ /* 0x002fea0003800000 */
[----:B------:R-:W4:Y:S01]  /*2070*/  LDC.64 R4, c[0x0][0xb18] ;  /* 0x0002c600ff047b82 */ /* 0x000f220000000a00 */
[----:B------:R-:W-:-:S07]  /*2080*/  ISETP.NE.AND P3, PT, R40, 0x1, PT ;  /* 0x000000012800780c */ /* 0x000fce0003f65270 */
[----:B------:R-:W1:Y:S08]  /*2090*/  LDC.64 R6, c[0x0][0xb10] ;  /* 0x0002c400ff067b82 */ /* 0x000e700000000a00 */
[----:B------:R-:W2:Y:S08]  /*20a0*/  LDC R14, c[0x0][0xb20] ;  /* 0x0002c800ff0e7b82 */ /* 0x000eb00000000800 */
[----:B------:R-:W3:Y:S01]  /*20b0*/  LDC R15, c[0x0][0xb0c] ;  /* 0x0002c300ff0f7b82 */ /* 0x000ee20000000800 */
[----:B----4-:R-:W-:Y:S01]  /*20c0*/  IMAD.HI.U32 R19, R0, R5, RZ ;  /* 0x0000000500137227 */ /* 0x010fe200078e00ff */
[----:B------:R-:W-:-:S03]  /*20d0*/  ISETP.NE.AND P0, PT, R4, 0x1, PT ;  /* 0x000000010400780c */ /* 0x000fc60003f05270 */
[----:B------:R-:W-:-:S03]  /*20e0*/  IMAD.HI.U32 R5, R9, R5, RZ ;  /* 0x0000000509057227 */ /* 0x000fc600078e00ff */
[----:B------:R-:W4:Y:S01]  /*20f0*/  LDC.64 R2, c[0x0][0xb28] ;  /* 0x0002ca00ff027b82 */ /* 0x000f220000000a00 */
[----:B-1----:R-:W-:-:S04]  /*2100*/  IMAD.HI.U32 R20, R8, R6, RZ ;  /* 0x0000000608147227 */ /* 0x002fc800078e00ff */
[----:B------:R-:W-:Y:S01]  /*2110*/  IMAD.HI.U32 R21, R10, R6, RZ ;  /* 0x000000060a157227 */ /* 0x000fe200078e00ff */
[----:B------:R-:W-:Y:S02]  /*2120*/  SHF.R.U32.HI R20, RZ, R7, R20 ;  /* 0x00000007ff147219 */ /* 0x000fe40000011614 */
[-C--:B--2---:R-:W-:Y:S02]  /*2130*/  SHF.R.U32.HI R19, RZ, R14.reuse, R19 ;  /* 0x0000000eff137219 */ /* 0x084fe40000011613 */
[----:B------:R-:W-:Y:S02]  /*2140*/  SHF.R.U32.HI R5, RZ, R14, R5 ;  /* 0x0000000eff057219 */ /* 0x000fe40000011605 */
[----:B------:R-:W-:Y:S02]  /*2150*/  SEL R19, R0, R19, !P0 ;  /* 0x0000001300137207 */ /* 0x000fe40004000000 */
[----:B------:R-:W-:Y:S02]  /*2160*/  SHF.R.U32.HI R21, RZ, R7, R21 ;  /* 0x00000007ff157219 */ /* 0x000fe40000011615 */
[----:B---3--:R-:W-:-:S02]  /*2170*/  ISETP.NE.AND P1, PT, R15, 0x1, PT ;  /* 0x000000010f00780c */ /* 0x008fc40003f25270 */
[----:B------:R-:W-:Y:S02]  /*2180*/  SEL R5, R9, R5, !P0 ;  /* 0x0000000509057207 */ /* 0x000fe40004000000 */
[----:B------:R-:W-:Y:S02]  /*2190*/  SEL R20, R8, R20, !P1 ;  /* 0x0000001408147207 */ /* 0x000fe40004800000 */
[----:B------:R-:W-:Y:S01]  /*21a0*/  SEL R21, R10, R21, !P1 ;  /* 0x000000150a157207 */ /* 0x000fe20004800000 */
[----:B----4-:R-:W-:-:S04]  /*21b0*/  IMAD.HI.U32 R18, R19, R2, RZ ;  /* 0x0000000213127227 */ /* 0x010fc800078e00ff */
        /* <DEDUP_REMOVED lines=10> */
[----:B------:R-:W-:-:S04]  /*2260*/  @!P0 IMAD.HI.U32 R7, R21, R2, RZ ;  /* 0x0000000215078227 */ /* 0x000fc800078e00ff */
[----:B------:R-:W-:Y:S01]  /*2270*/  IMAD.MOV R2, RZ, RZ, -R6 ;  /* 0x000000ffff027224 */ /* 0x000fe200078e0a06 */
[----:B------:R-:W-:Y:S02]  /*2280*/  @!P0 SHF.R.U32.HI R3, RZ, R3, R7 ;  /* 0x00000003ff038219 */ /* 0x000fe40000011607 */
[----:B------:R-:W-:Y:S01]  /*2290*/  IADD3 R7, PT, PT, -R5, RZ, RZ ;  /* 0x000000ff05077210 */ /* 0x000fe20007ffe1ff */
[----:B------:R-:W-:Y:S01]  /*22a0*/  IMAD R2, R40, R2, R5 ;  /* 0x0000000228027224 */ /* 0x000fe200078e0205 */
        /* <DEDUP_REMOVED lines=10> */
.L_x_34:
[----:B------:R-:W1:Y:S02]  /*2350*/  LDCU UR8, c[0x0][0xb30] ;  /* 0x00016600ff0877ac */ /* 0x000e640008000800 */
[----:B-1----:R-:W-:-:S09]  /*2360*/  UISETP.NE.AND UP0, UPT, UR8, 0x1, UPT ;  /* 0x000000010800788c */ /* 0x002fd2000bf05270 */
[----:B------:R-:W-:Y:S05]  /*2370*/  BRA.U UP0, `(.L_x_35) ;  /* 0x0000000100407547 */ /* 0x000fea000b800000 */
[----:B------:R-:W1:Y:S08]  /*2380*/  LDC.64 R4, c[0x0][0xb10] ;  /* 0x0002c400ff047b82 */ /* 0x000e700000000a00 */
[----:B------:R-:W2:Y:S08]  /*2390*/  LDC.64 R2, c[0x0][0xb18] ;  /* 0x0002c600ff027b82 */ /* 0x000eb00000000a00 */
[----:B------:R-:W3:Y:S08]  /*23a0*/  LDC R6, c[0x0][0xb20] ;  /* 0x0002c800ff067b82 */ /* 0x000ef00000000800 */
[----:B------:R-:W4:Y:S01]  /*23b0*/  LDC R7, c[0x0][0xb0c] ;  /* 0x0002c300ff077b82 */ /* 0x000f220000000800 */
[----:B-1----:R-:W-:-:S05]  /*23c0*/  IMAD.HI.U32 R4, R10, R4, RZ ;  /* 0x000000040a047227 */ /* 0x002fca00078e00ff */
[----:B------:R-:W-:Y:S01]  /*23d0*/  SHF.R.U32.HI R4, RZ, R5, R4 ;  /* 0x00000005ff047219 */ /* 0x000fe20000011604 */
[----:B--2---:R-:W-:Y:S01]  /*23e0*/  IMAD.HI.U32 R3, R9, R3, RZ ;  /* 0x0000000309037227 */ /* 0x004fe200078e00ff */
[----:B------:R-:W-:-:S04]  /*23f0*/  ISETP.NE.AND P0, PT, R2, 0x1, PT ;  /* 0x000000010200780c */ /* 0x000fc80003f05270 */
[----:B---3--:R-:W-:-:S04]  /*2400*/  SHF.R.U32.HI R3, RZ, R6, R3 ;  /* 0x00000006ff037219 */ /* 0x008fc80000011603 */
[----:B------:R-:W-:Y:S02]  /*2410*/  SEL R3, R9, R3, !P0 ;  /* 0x0000000309037207 */ /* 0x000fe40004000000 */
[----:B----4-:R-:W-:-:S04]  /*2420*/  ISETP.NE.AND P1, PT, R7, 0x1, PT ;  /* 0x000000010700780c */ /* 0x010fc80003f25270 */
[----:B------:R-:W-:-:S05]  /*2430*/  SEL R4, R10, R4, !P1 ;  /* 0x000000040a047207 */ /* 0x000fca0004800000 */
[----:B------:R-:W-:Y:S02]  /*2440*/  IMAD.IADD R5, R3, 0x1, -R4 ;  /* 0x0000000103057824 */ /* 0x000fe400078e0a04 */
[----:B------:R-:W-:Y:S02]  /*2450*/  IMAD.IADD R3, R4, 0x1, -R3 ;  /* 0x0000000104037824 */ /* 0x000fe400078e0a03 */
[----:B------:R-:W-:Y:S02]  /*2460*/  IMAD R10, R5, R7, R10 ;  /* 0x00000007050a7224 */ /* 0x000fe400078e020a */
[----:B------:R-:W-:-:S07]  /*2470*/  IMAD R9, R3, R2, R9 ;  /* 0x0000000203097224 */ /* 0x000fce00078e0209 */
.L_x_35:
[----:B------:R-:W-:Y:S01]  /*2480*/  VIADD R16, R16, 0x1 ;  /* 0x0000000110107836 */ /* 0x000fe20000000000 */
[----:B------:R-:W-:Y:S01]  /*2490*/  PLOP3.LUT P1, PT, PT, PT, PT, 0x80, 0x8 ;  /* 0x000000000008781c */ /* 0x000fe20003f2f070 */
[----:B------:R-:W-:Y:S02]  /*24a0*/  IMAD.IADD R15, R10, 0x1, R95 ;  /* 0x000000010a0f7824 */ /* 0x000fe400078e025f */
[----:B------:R-:W-:Y:S01]  /*24b0*/  IMAD.IADD R14, R9, 0x1, R94 ;  /* 0x00000001090e7824 */ /* 0x000fe200078e025e */
[----:B------:R-:W-:-:S04]  /*24c0*/  ISETP.NE.AND P0, PT, R16, 0x2, PT ;  /* 0x000000021000780c */ /* 0x000fc80003f05270 */
[----:B------:R-:W-:Y:S02]  /*24d0*/  SEL R2, RZ, 0x1, P0 ;  /* 0x00000001ff027807 */ /* 0x000fe40000000000 */
[----:B------:R-:W-:Y:S02]  /*24e0*/  SEL R16, R16, RZ, P0 ;  /* 0x000000ff10107207 */ /* 0x000fe40000000000 */
[----:B------:R-:W-:Y:S01]  /*24f0*/  LOP3.LUT R13, R13, R2, RZ, 0x3c, !PT ;  /* 0x000000020d0d7212 */ /* 0x000fe200078e3cff */
[----:B------:R-:W-:Y:S06]  /*2500*/  @P2 BRA `(.L_x_36) ;  /* 0xfffffff000982947 */ /* 0x000fec000383ffff */
[----:B------:R-:W-:Y:S01]  /*2510*/  UIADD3 UR4, UPT, UPT, UR4, 0xa0, URZ ;  /* 0x000000a004047890 */ /* 0x000fe2000fffe0ff */
[----:B------:R-:W-:-:S03]  /*2520*/  SHF.L.U32 R2, R17, 0x1f, RZ ;  /* 0x0000001f11027819 */ /* 0x000fc600000006ff */
[----:B------:R-:W-:-:S09]  /*2530*/  ULEA UR5, UR6, UR4, 0x3 ;  /* 0x0000000406057291 */ /* 0x000fd2000f8e18ff */
[----:B------:R-:W1:Y:S02]  /*2540*/  SYNCS.PHASECHK.TRANS64.TRYWAIT P0, [UR5], R2 ;  /* 0x00000002ff0075a7 */ /* 0x000e640008001105 */
[----:B-1----:R-:W-:Y:S05]  /*2550*/  @!P0 BRA `(.L_x_37) ;  /* 0x0000007400748947 */ /* 0x002fea0003800000 */
.L_x_147:
[----:B------:R-:W-:-:S04]  /*2560*/  UIADD3 UR6, UPT, UPT, UR6, 0x1, URZ ;  /* 0x0000000106067890 */ /* 0x000fc8000fffe0ff */
[----:B------:R-:W-:-:S04]  /*2570*/  UISETP.NE.AND UP0, UPT, UR6, 0x14, UPT ;  /* 0x000000140600788c */ /* 0x000fc8000bf05270 */
[----:B------:R-:W-:Y:S02]  /*2580*/  USEL UR7, URZ, 0x1, UP0 ;  /* 0x00000001ff077887 */ /* 0x000fe40008000000 */
[----:B------:R-:W-:-:S04]  /*2590*/  USEL UR6, UR6, URZ, UP0 ;  /* 0x000000ff06067287 */ /* 0x000fc80008000000 */
[----:B------:R-:W-:Y:S01]  /*25a0*/  ULEA UR5, UR6, UR4, 0x3 ;  /* 0x0000000406057291 */ /* 0x000fe2000f8e18ff */
[----:B-1----:R-:W-:-:S04]  /*25b0*/  LOP3.LUT R2, R17, UR7, RZ, 0x3c, !PT ;  /* 0x0000000711027c12 */ /* 0x002fc8000f8e3cff */
[----:B------:R-:W-:-:S04]  /*25c0*/  SHF.L.U32 R3, R2, 0x1f, RZ ;  /* 0x0000001f02037819 */ /* 0x000fc800000006ff */
[----:B------:R-:W1:Y:S02]  /*25d0*/  SYNCS.PHASECHK.TRANS64.TRYWAIT P0, [UR5], R3 ;  /* 0x00000003ff0075a7 */ /* 0x000e640008001105 */
[----:B-1----:R-:W-:Y:S05]  /*25e0*/  @!P0 BRA `(.L_x_38) ;  /* 0x0000007400688947 */ /* 0x002fea0003800000 */
.L_x_149:
[----:B------:R-:W-:-:S04]  /*25f0*/  UIADD3 UR6, UPT, UPT, UR6, 0x1, URZ ;  /* 0x0000000106067890 */ /* 0x000fc8000fffe0ff */
[----:B------:R-:W-:-:S04]  /*2600*/  UISETP.NE.AND UP0, UPT, UR6, 0x14, UPT ;  /* 0x000000140600788c */ /* 0x000fc8000bf05270 */
[----:B------:R-:W-:Y:S02]  /*2610*/  USEL UR7, URZ, 0x1, UP0 ;  /* 0x00000001ff077887 */ /* 0x000fe40008000000 */
[----:B------:R-:W-:-:S04]  /*2620*/  USEL UR6, UR6, URZ, UP0 ;  /* 0x000000ff06067287 */ /* 0x000fc80008000000 */
[----:B------:R-:W-:Y:S01]  /*2630*/  ULEA UR5, UR6, UR4, 0x3 ;  /* 0x0000000406057291 */ /* 0x000fe2000f8e18ff */
[----:B------:R-:W-:-:S04]  /*2640*/  LOP3.LUT R2, R2, UR7, RZ, 0x3c, !PT ;  /* 0x0000000702027c12 */ /* 0x000fc8000f8e3cff */
[----:B-1----:R-:W-:-:S04]  /*2650*/  SHF.L.U32 R3, R2, 0x1f, RZ ;  /* 0x0000001f02037819 */ /* 0x002fc800000006ff */
[----:B------:R-:W1:Y:S02]  /*2660*/  SYNCS.PHASECHK.TRANS64.TRYWAIT P0, [UR5], R3 ;  /* 0x00000003ff0075a7 */ /* 0x000e640008001105 */
[----:B-1----:R-:W-:Y:S05]  /*2670*/  @!P0 BRA `(.L_x_39) ;  /* 0x00000074005c8947 */ /* 0x002fea0003800000 */
.L_x_151:
        /* <DEDUP_REMOVED lines=9> */
.L_x_153:
        /* <DEDUP_REMOVED lines=9> */
.L_x_155:
        /* <DEDUP_REMOVED lines=9> */
.L_x_157:
        /* <DEDUP_REMOVED lines=9> */
.L_x_159:
        /* <DEDUP_REMOVED lines=9> */
.L_x_161:
        /* <DEDUP_REMOVED lines=9> */
.L_x_163:
        /* <DEDUP_REMOVED lines=9> */
.L_x_165:
        /* <DEDUP_REMOVED lines=9> */
.L_x_167:
        /* <DEDUP_REMOVED lines=9> */
.L_x_169:
        /* <DEDUP_REMOVED lines=9> */
.L_x_171:
        /* <DEDUP_REMOVED lines=9> */
.L_x_173:
        /* <DEDUP_REMOVED lines=9> */
.L_x_175:
        /* <DEDUP_REMOVED lines=9> */
.L_x_177:
        /* <DEDUP_REMOVED lines=9> */
.L_x_179:
        /* <DEDUP_REMOVED lines=9> */
.L_x_181:
        /* <DEDUP_REMOVED lines=9> */
.L_x_183:
[----:B------:R-:W-:-:S04]  /*2f80*/  UIADD3 UR6, UPT, UPT, UR6, 0x1, URZ ;  /* 0x0000000106067890 */ /* 0x000fc8000fffe0ff */
[----:B------:R-:W-:-:S04]  /*2f90*/  UISETP.NE.AND UP0, UPT, UR6, 0x14, UPT ;  /* 0x000000140600788c */ /* 0x000fc8000bf05270 */
[----:B------:R-:W-:Y:S02]  /*2fa0*/  USEL UR5, URZ, 0x1, UP0 ;  /* 0x00000001ff057887 */ /* 0x000fe40008000000 */
[----:B------:R-:W-:-:S04]  /*2fb0*/  USEL UR6, UR6, URZ, UP0 ;  /* 0x000000ff06067287 */ /* 0x000fc80008000000 */
[----:B------:R-:W-:Y:S01]  /*2fc0*/  ULEA UR6, UR6, UR4, 0x3 ;  /* 0x0000000406067291 */ /* 0x000fe2000f8e18ff */
[----:B------:R-:W-:-:S04]  /*2fd0*/  LOP3.LUT R2, R2, UR5, RZ, 0x3c, !PT ;  /* 0x0000000502027c12 */ /* 0x000fc8000f8e3cff */
[----:B------:R-:W-:Y:S01]  /*2fe0*/  SHF.L.U32 R2, R2, 0x1f, RZ ;  /* 0x0000001f02027819 */ /* 0x000fe200000006ff */
[----:B-1--4-:R-:W-:-:S07]  /*2ff0*/  IMAD.U32 R0, RZ, RZ, UR6 ;  /* 0x00000006ff007e24 */ /* 0x012fce000f8e00ff */
.L_x_56:
[----:B-1----:R1:W2:Y:S02]  /*3000*/  SYNCS.PHASECHK.TRANS64.TRYWAIT P0, [R0+URZ], R2 ;  /* 0x00000002000075a7 */ /* 0x0022a400080011ff */
[----:B--2---:R-:W-:Y:S05]  /*3010*/  @!P0 NANOSLEEP.SYNCS 0x989680 ;  /* 0x009896800000895d */ /* 0x004fea0003900000 */
[----:B------:R-:W2:Y:S02]  /*3020*/  @!P0 SYNCS.PHASECHK.TRANS64 P0, [R0+URZ], R2 ;  /* 0x00000002000085a7 */ /* 0x000ea400080010ff */
[----:B--2---:R-:W-:Y:S05]  /*3030*/  @P0 EXIT ;  /* 0x000000000000094d */ /* 0x004fea0003800000 */
[----:B------:R-:W-:Y:S05]  /*3040*/  BRA `(.L_x_56) ;  /* 0xfffffffc00ec7947 */ /* 0x000fea000383ffff */
.L_x_18:
[----:B------:R-:W-:-:S04]  /*3050*/  UISETP.NE.AND UP1, UPT, UR37, URZ, UPT ;  /* 0x000000ff2500728c */ /* 0x000fc8000bf25270 */
[----:B------:R-:W-:-:S09]  /*3060*/  UISETP.NE.OR UP1, UPT, UR8, 0x1, UP1 ;  /* 0x000000010800788c */ /* 0x000fd20008f25670 */
[----:B------:R-:W-:Y:S05]  /*3070*/  BRA.U UP1, `(.L_x_57) ;  /* 0x0000000501487547 */ /* 0x000fea000b800000 */
[----:B------:R-:W-:Y:S01]  /*3080*/  ISETP.NE.AND P2, PT, R2, RZ, PT ;  /* 0x000000ff0200720c */ /* 0x000fe20003f45270 */
[----:B------:R-:W-:Y:S01]  /*3090*/  IMAD.MOV.U32 R12, RZ, RZ, 0x1 ;  /* 0x00000001ff0c7424 */ /* 0x000fe200078e00ff */
[----:B------:R-:W-:Y:S02]  /*30a0*/  CS2R R10, SRZ ;  /* 0x00000000000a7805 */ /* 0x000fe4000001ff00 */
[----:B------:R-:W-:Y:S01]  /*30b0*/  CS2R R8, SRZ ;  /* 0x0000000000087805 */ /* 0x000fe2000001ff00 */
[----:B------:R-:W-:Y:S01]  /*30c0*/  UMOV UR4, 0x400 ;  /* 0x0000040000047882 */ /* 0x000fe20000000000 */
[----:B------:R-:W-:Y:S01]  /*30d0*/  UMOV UR6, URZ ;  /* 0x000000ff00067c82 */ /* 0x000fe20008000000 */
[----:B------:R-:W-:-:S12]  /*30e0*/  ULEA UR37, UR37, UR4, 0x18 ;  /* 0x0000000425257291 */ /* 0x000fd8000f8ec0ff */
.L_x_61:
[----:B------:R-:W-:Y:S02]  /*30f0*/  LEA R0, R8, UR37, 0x3 ;  /* 0x0000002508007c11 */ /* 0x000fe4000f8e18ff */
[----:B------:R-:W-:-:S03]  /*3100*/  SHF.L.U32 R4, R9, 0x1f, RZ ;  /* 0x0000001f09047819 */ /* 0x000fc600000006ff */
[----:B------:R-:W-:Y:S01]  /*3110*/  VIADD R5, R0, 0x200 ;  /* 0x0000020000057836 */ /* 0x000fe20000000000 */
[----:B------:R-:W1:Y:S02]  /*3120*/  SYNCS.PHASECHK.TRANS64.TRYWAIT P0, [R0+URZ+0x1f0], R4 ;  /* 0x0001f004000075a7 */ /* 0x000e6400080011ff */
[----:B-1----:R-:W-:Y:S05]  /*3130*/  @!P0 BRA `(.L_x_58) ;  /* 0x0000007000448947 */ /* 0x002fea0003800000 */
.L_x_184:
[----:B------:R-:W-:Y:S01]  /*3140*/  ULEA UR5, UR6, UR37, 0x3 ;  /* 0x0000002506057291 */ /* 0x000fe2000f8e18ff */
[----:B-1----:R-:W-:Y:S01]  /*3150*/  PRMT R0, RZ, 0x654, R5 ;  /* 0x00000654ff007816 */ /* 0x002fe20000000005 */
[----:B------:R-:W-:Y:S01]  /*3160*/  @!P2 IMAD.MOV.U32 R4, RZ, RZ, 0x10 ;  /* 0x00000010ff04a424 */ /* 0x000fe200078e00ff */
[----:B------:R-:W-:Y:S01]  /*3170*/  SHF.L.U32 R5, R12, 0x1f, RZ ;  /* 0x0000001f0c057819 */ /* 0x000fe200000006ff */
[----:B------:R-:W-:Y:S01]  /*3180*/  UIADD3 UR4, UPT, UPT, UR5, 0x190, URZ ;  /* 0x0000019005047890 */ /* 0x000fe2000fffe0ff */
[----:B------:R1:W-:Y:S05]  /*3190*/  SYNCS.ARRIVE.TRANS64.RED.A1T0 RZ, [R0+URZ], RZ ;  /* 0x000000ff00ff79a7 */ /* 0x0003ea00081004ff */
[----:B------:R-:W-:Y:S01]  /*31a0*/  IMAD.U32 R6, RZ, RZ, UR4 ;  /* 0x00000004ff067e24 */ /* 0x000fe2000f8e00ff */
[----:B------:R-:W2:Y:S04]  /*31b0*/  SYNCS.PHASECHK.TRANS64.TRYWAIT P0, [UR5+0x1a0], R5 ;  /* 0x0001a005ff0075a7 */ /* 0x000ea80008001105 */
[----:B------:R-:W-:Y:S01]  /*31c0*/  PRMT R6, R2, 0x654, R6 ;  /* 0x0000065402067816 */ /* 0x000fe20000000006 */
[----:B-12---:R-:W-:Y:S06]  /*31d0*/  @!P0 BRA `(.L_x_59) ;  /* 0x0000007000308947 */ /* 0x006fec0003800000 */
.L_x_186:
[----:B------:R-:W-:Y:S01]  /*31e0*/  ULEA UR4, UR6, UR37, 0x4 ;  /* 0x0000002506047291 */ /* 0x000fe2000f8e20ff */
[----:B------:R-:W-:Y:S01]  /*31f0*/  SEL R3, R6, R3, !P2 ;  /* 0x0000000306037207 */ /* 0x000fe20005000000 */
[----:B------:R-:W-:Y:S01]  /*3200*/  UIADD3 UR5, UPT, UPT, UR5, 0x190, URZ ;  /* 0x0000019005057890 */ /* 0x000fe2000fffe0ff */
[----:B-1----:R-:W-:Y:S01]  /*3210*/  LEA R0, R11, UR37, 0x3 ;  /* 0x000000250b007c11 */ /* 0x002fe2000f8e18ff */
[----:B------:R-:W-:Y:S01]  /*3220*/  UIADD3 UR4, UPT, UPT, UR4, 0x220, URZ ;  /* 0x0000022004047890 */ /* 0x000fe2000fffe0ff */
[----:B------:R1:W-:Y:S01]  /*3230*/  @!P2 SYNCS.ARRIVE.TRANS64.RED RZ, [R3+URZ], R4 ;  /* 0x0000000403ffa9a7 */ /* 0x0003e200080004ff */
[----:B------:R-:W-:Y:S01]  /*3240*/  UIADD3 UR6, UPT, UPT, UR6, 0x1, URZ ;  /* 0x0000000106067890 */ /* 0x000fe2000fffe0ff */
[----:B------:R-:W-:-:S03]  /*3250*/  VIADD R8, R8, 0x1 ;  /* 0x0000000108087836 */ /* 0x000fc60000000000 */
[----:B------:R-:W-:Y:S02]  /*3260*/  UISETP.NE.AND UP0, UPT, UR6, 0x2, UPT ;  /* 0x000000020600788c */ /* 0x000fe4000bf05270 */
[----:B------:R-:W-:Y:S01]  /*3270*/  ISETP.NE.AND P0, PT, R8, 0x2, PT ;  /* 0x000000020800780c */ /* 0x000fe20003f05270 */
[----:B------:R-:W-:Y:S06]  /*3280*/  UGETNEXTWORKID.BROADCAST [UR4], [UR5] ;  /* 0x00000000040073ca */ /* 0x000fec0008000100 */
[----:B------:R-:W-:Y:S02]  /*3290*/  USEL UR4, URZ, 0x1, UP0 ;  /* 0x00000001ff047887 */ /* 0x000fe40008000000 */
[----:B------:R-:W-:-:S04]  /*32a0*/  USEL UR6, UR6, URZ, UP0 ;  /* 0x000000ff06067287 */ /* 0x000fc80008000000 */
[----:B------:R-:W-:Y:S02]  /*32b0*/  LOP3.LUT R12, R12, UR4, RZ, 0x3c, !PT ;  /* 0x000000040c0c7c12 */ /* 0x000fe4000f8e3cff */
[----:B-1----:R-:W-:-:S04]  /*32c0*/  SHF.L.U32 R4, R10, 0x1f, RZ ;  /* 0x0000001f0a047819 */ /* 0x002fc800000006ff */
[----:B------:R-:W1:Y:S02]  /*32d0*/  SYNCS.PHASECHK.TRANS64.TRYWAIT P1, [R0+URZ+0x190], R4 ;  /* 0x00019004000075a7 */ /* 0x000e6400080211ff */
[----:B-1----:R-:W-:Y:S05]  /*32e0*/  @!P1 BRA `(.L_x_60) ;  /* 0x0000007000049947 */ /* 0x002fea0003800000 */
.L_x_187:
[C---:B-1----:R-:W-:Y:S01]  /*32f0*/  LEA R4, R11.reuse, UR37, 0x4 ;  /* 0x000000250b047c11 */ /* 0x042fe2000f8e20ff */
[----:B------:R-:W-:Y:S01]  /*3300*/  VIADD R0, R0, 0x1a0 ;  /* 0x000001a000007836 */ /* 0x000fe20000000000 */
[----:B------:R-:W-:Y:S01]  /*3310*/  SEL R8, R8, RZ, P0 ;  /* 0x000000ff08087207 */ /* 0x000fe20000000000 */
[----:B------:R-:W-:-:S03]  /*3320*/  VIADD R11, R11, 0x1 ;  /* 0x000000010b0b7836 */ /* 0x000fc60000000000 */
[----:B------:R-:W1:Y:S01]  /*3330*/  LDS.128 R4, [R4+0x220] ;  /* 0x0002200004047984 */ /* 0x000e620000000c00 */
[----:B------:R-:W-:Y:S02]  /*3340*/  PRMT R0, RZ, 0x654, R0 ;  /* 0x00000654ff007816 */ /* 0x000fe40000000000 */
[C---:B------:R-:W-:Y:S01]  /*3350*/  ISETP.NE.AND P1, PT, R11.reuse, 0x2, PT ;  /* 0x000000020b00780c */ /* 0x040fe20003f25270 */
[----:B------:R-:W-:Y:S01]  /*3360*/  @!PT LDS RZ, [RZ] ;  /* 0x00000000fffff984 */ /* 0x000fe20000000800 */
[----:B------:R-:W-:Y:S01]  /*3370*/  @!PT LDS RZ, [RZ] ;  /* 0x00000000fffff984 */ /* 0x000fe20000000800 */
[----:B------:R-:W-:Y:S01]  /*3380*/  @!PT LDS RZ, [RZ] ;  /* 0x00000000fffff984 */ /* 0x000fe20000000800 */
[----:B------:R-:W-:Y:S01]  /*3390*/  @!PT LDS RZ, [RZ] ;  /* 0x00000000fffff984 */ /* 0x000fe20000000800 */
[----:B------:R2:W-:Y:S06]  /*33a0*/  MEMBAR.ALL.CTA ;  /* 0x0000000000007992 */ /* 0x0005ec0000008000 */
[----:B--2---:R-:W2:Y:S01]  /*33b0*/  FENCE.VIEW.ASYNC.S ;  /* 0x00000000000073c6 */ /* 0x004ea20000000000 */
[----:B------:R-:W-:Y:S01]  /*33c0*/  SEL R11, R11, RZ, P1 ;  /* 0x000000ff0b0b7207 */ /* 0x000fe20000800000 */
[----:B--2---:R2:W-:Y:S01]  /*33d0*/  SYNCS.ARRIVE.TRANS64.RED.A1T0 RZ, [R0+URZ], RZ ;  /* 0x000000ff00ff79a7 */ /* 0x0045e200081004ff */
[----:B-1----:R-:W-:-:S02]  /*33e0*/  LOP3.LUT P3, RZ, R6, 0x1, RZ, 0xc0, !PT ;  /* 0x0000000106ff7812 */ /* 0x002fc4000786c0ff */
[----:B------:R-:W-:-:S04]  /*33f0*/  SEL R4, RZ, 0x1, P1 ;  /* 0x00000001ff047807 */ /* 0x000fc80000800000 */
[----:B------:R-:W-:Y:S02]  /*3400*/  LOP3.LUT R10, R10, R4, RZ, 0x3c, !PT ;  /* 0x000000040a0a7212 */ /* 0x000fe400078e3cff */
[----:B--2---:R-:W-:-:S04]  /*3410*/  SEL R0, RZ, 0x1, P0 ;  /* 0x00000001ff007807 */ /* 0x004fc80000000000 */
[----:B------:R-:W-:Y:S01]  /*3420*/  LOP3.LUT R9, R9, R0, RZ, 0x3c, !PT ;  /* 0x0000000009097212 */ /* 0x000fe200078e3cff */
[----:B------:R-:W-:Y:S06]  /*3430*/  @P3 BRA `(.L_x_61) ;  /* 0xfffffffc002c3947 */ /* 0x000fec000383ffff */
[----:B------:R-:W-:Y:S01]  /*3440*/  ULEA UR5, UR6, UR37, 0x3 ;  /* 0x0000002506057291 */ /* 0x000fe2000f8e18ff */
[----:B------:R-:W-:-:S08]  /*3450*/  SHF.L.U32 R2, R12, 0x1f, RZ ;  /* 0x0000001f0c027819 */ /* 0x000fd000000006ff */
[----:B------:R-:W1:Y:S02]  /*3460*/  SYNCS.PHASECHK.TRANS64 P0, [UR5+0x1a0], R2 ;  /* 0x0001a002ff0075a7 */ /* 0x000e640008001005 */
[----:B-1----:R-:W-:Y:S05]  /*3470*/  @P0 BRA `(.L_x_62) ;  /* 0x0000000000080947 */ /* 0x002fea0003800000 */
[----:B------:R-:W1:Y:S02]  /*3480*/  SYNCS.PHASECHK.TRANS64.TRYWAIT P0, [UR5+0x1a0], R2 ;  /* 0x0001a002ff0075a7 */ /* 0x000e640008001105 */
[----:B-1----:R-:W-:Y:S05]  /*3490*/  @!P0 BRA `(.L_x_63) ;  /* 0x0000006c00ac8947 */ /* 0x002fea0003800000 */
.L_x_62:
[----:B------:R-:W-:-:S04]  /*34a0*/  UIADD3 UR4, UPT, UPT, UR6, 0x1, URZ ;  /* 0x0000000106047890 */ /* 0x000fc8000fffe0ff */
[----:B------:R-:W-:-:S04]  /*34b0*/  UISETP.NE.AND UP0, UPT, UR4, 0x2, UPT ;  /* 0x000000020400788c */ /* 0x000fc8000bf05270 */
[----:B------:R-:W-:Y:S02]  /*34c0*/  USEL UR7, URZ, 0x1, UP0 ;  /* 0x00000001ff077887 */ /* 0x000fe40008000000 */
[----:B------:R-:W-:-:S04]  /*34d0*/  USEL UR4, UR4, URZ, UP0 ;  /* 0x000000ff04047287 */ /* 0x000fc80008000000 */
[----:B------:R-:W-:Y:S01]  /*34e0*/  ULEA UR4, UR4, UR37, 0x3 ;  /* 0x0000002504047291 */ /* 0x000fe2000f8e18ff */
[----:B-1----:R-:W-:-:S04]  /*34f0*/  LOP3.LUT R2, R12, UR7, RZ, 0x3c, !PT ;  /* 0x000000070c027c12 */ /* 0x002fc8000f8e3cff */
[----:B------:R-:W-:-:S04]  /*3500*/  SHF.L.U32 R0, R2, 0x1f, RZ ;  /* 0x0000001f02007819 */ /* 0x000fc800000006ff */
[----:B------:R-:W1:Y:S02]  /*3510*/  SYNCS.PHASECHK.TRANS64 P0, [UR4+0x1a0], R0 ;  /* 0x0001a000ff0075a7 */ /* 0x000e640008001004 */
[----:B-1----:R-:W-:Y:S05]  /*3520*/  @P0 EXIT ;  /* 0x000000000000094d */ /* 0x002fea0003800000 */
[----:B------:R-:W-:Y:S02]  /*3530*/  SHF.L.U32 R2, R2, 0x1f, RZ ;  /* 0x0000001f02027819 */ /* 0x000fe400000006ff */
[----:B------:R-:W-:-:S07]  /*3540*/  MOV R0, UR4 ;  /* 0x0000000400007c02 */ /* 0x000fce0008000f00 */
.L_x_64:
[----:B-1----:R1:W2:Y:S02]  /*3550*/  SYNCS.PHASECHK.TRANS64.TRYWAIT P0, [R0+URZ+0x1a0], R2 ;  /* 0x0001a002000075a7 */ /* 0x0022a400080011ff */
[----:B--2---:R-:W-:Y:S05]  /*3560*/  @!P0 NANOSLEEP.SYNCS 0x989680 ;  /* 0x009896800000895d */ /* 0x004fea0003900000 */
[----:B------:R-:W2:Y:S02]  /*3570*/  @!P0 SYNCS.PHASECHK.TRANS64 P0, [R0+URZ+0x1a0], R2 ;  /* 0x0001a002000085a7 */ /* 0x000ea400080010ff */
[----:B--2---:R-:W-:Y:S05]  /*3580*/  @P0 EXIT ;  /* 0x000000000000094d */ /* 0x004fea0003800000 */
[----:B------:R-:W-:Y:S05]  /*3590*/  BRA `(.L_x_64) ;  /* 0xfffffffc00ec7947 */ /* 0x000fea000383ffff */
.L_x_57:
[----:B------:R-:W-:-:S09]  /*35a0*/  UISETP.NE.AND UP1, UPT, UR8, URZ, UPT ;  /* 0x000000ff0800728c */ /* 0x000fd2000bf25270 */
[----:B------:R-:W-:Y:S05]  /*35b0*/  BRA.U UP1, `(.L_x_65) ;  /* 0x0000000d01787547 */ /* 0x000fea000b800000 */
[----:B------:R-:W-:Y:S01]  /*35c0*/  UMOV UR4, 0x40 ;  /* 0x0000004000047882 */ /* 0x000fe20000000000 */
[----:B------:R-:W-:Y:S01]  /*35d0*/  NOP ;  /* 0x0000000000007918 */ /* 0x000fe20000000000 */
[----:B------:R-:W-:Y:S01]  /*35e0*/  ULEA UR4, UR37, UR4, 0x18 ;  /* 0x0000000425047291 */ /* 0x000fe2000f8ec0ff */
[----:B------:R-:W-:Y:S02]  /*35f0*/  UMOV UR5, 0x400 ;  /* 0x0000040000057882 */ /* 0x000fe40000000000 */
[----:B------:R-:W-:-:S06]  /*3600*/  ULEA UR37, UR37, UR5, 0x18 ;  /* 0x0000000525257291 */ /* 0x000fcc000f8ec0ff */
[----:B------:R-:W1:Y:S02]  /*3610*/  LDS.U8 R0, [UR4+0x1c] ;  /* 0x00001c04ff007984 */ /* 0x000e640008000000 */
[----:B-1----:R-:W-:-:S13]  /*3620*/  ISETP.NE.AND P0, PT, R0, RZ, PT ;  /* 0x000000ff0000720c */ /* 0x002fda0003f05270 */
[----:B------:R-:W-:Y:S05]  /*3630*/  @P0 BRA `(.L_x_66) ;  /* 0x0000000000580947 */ /* 0x000fea0003800000 */
[----:B------:R-:W-:-:S13]  /*3640*/  ELECT P0, URZ, PT ;  /* 0x0000000000ff782f */ /* 0x000fda0003800000 */
[----:B------:R-:W-:Y:S05]  /*3650*/  @!P0 BRA `(.L_x_67) ;  /* 0x0000000000608947 */ /* 0x000fea0003800000 */
[----:B------:R-:W-:Y:S01]  /*3660*/  UMOV UR5, 0x10 ;  /* 0x0000001000057882 */ /* 0x000fe20000000000 */
[----:B------:R-:W-:Y:S01]  /*3670*/  HFMA2 R0, -RZ, RZ, 0, 5.9604644775390625e-08 ;  /* 0x00000001ff007431 */ /* 0x000fe200000001ff */
[----:B------:R-:W-:-:S03]  /*3680*/  MOV R2, 0xffff ;  /* 0x0000ffff00027802 */ /* 0x000fc60000000f00 */
[----:B------:R-:W-:Y:S04]  /*3690*/  DEPBAR.LE SB1, 0x36 ;  /* 0x00009d800000791a */ /* 0x000fe80000000000 */
[----:B------:R-:W1:Y:S02]  /*36a0*/  UTCATOMSWS.FIND_AND_SET.ALIGN UP0, UR5, UR5 ;  /* 0x00000005000575e3 */ /* 0x000e640008000800 */
[----:B-1----:R-:W-:Y:S01]  /*36b0*/  MOV R3, UR5 ;  /* 0x0000000500037c02 */ /* 0x002fe20008000f00 */
[----:B------:R-:W-:Y:S06]  /*36c0*/  BRA.U UP0, `(.L_x_68) ;  /* 0x0000000100187547 */ /* 0x000fec000b800000 */
.L_x_69:
[----:B------:R-:W-:Y:S05]  /*36d0*/  NANOSLEEP 0x64 ;  /* 0x000000640000795d */ /* 0x000fea0003800000 */
[----:B------:R-:W-:-:S05]  /*36e0*/  UMOV UR5, 0x10 ;  /* 0x0000001000057882 */ /* 0x000fca0000000000 */
[----:B------:R-:W-:Y:S04]  /*36f0*/  DEPBAR.LE SB1, 0x36 ;  /* 0x00009d800000791a */ /* 0x000fe80000000000 */
[----:B------:R-:W1:Y:S02]  /*3700*/  UTCATOMSWS.FIND_AND_SET.ALIGN UP0, UR5, UR5 ;  /* 0x00000005000575e3 */ /* 0x000e640008000800 */
[----:B-1----:R-:W-:Y:S01]  /*3710*/  MOV R3, UR5 ;  /* 0x0000000500037c02 */ /* 0x002fe20008000f00 */
[----:B------:R-:W-:Y:S05]  /*3720*/  BRA.U !UP0, `(.L_x_69) ;  /* 0xfffffffd08e87547 */ /* 0x000fea000b83ffff */
.L_x_68:
[-C--:B------:R-:W-:Y:S02]  /*3730*/  SHF.L.U32 R2, R2, R3.reuse, RZ ;  /* 0x0000000302027219 */ /* 0x080fe400000006ff */
[----:B------:R-:W-:Y:S01]  /*3740*/  SHF.L.U32 R0, R0, R3, RZ ;  /* 0x0000000300007219 */ /* 0x000fe200000006ff */
[----:B------:R-:W-:Y:S02]  /*3750*/  IMAD.SHL.U32 R3, R3, 0x20, RZ ;  /* 0x0000002003037824 */ /* 0x000fe400078e00ff */
[----:B------:R1:W-:Y:S04]  /*3760*/  ATOMS.OR RZ, [UR4+0x14], R2 ;  /* 0x00001402ffff798c */ /* 0x0003e8000b000004 */
[----:B------:R1:W-:Y:S04]  /*3770*/  ATOMS.OR RZ, [UR4+0x18], R0 ;  /* 0x00001800ffff798c */ /* 0x0003e8000b000004 */
[----:B------:R1:W-:Y:S01]  /*3780*/  STS [UR37+0x240], R3 ;  /* 0x00024003ff007988 */ /* 0x0003e20008000825 */
[----:B------:R-:W-:Y:S05]  /*3790*/  BRA `(.L_x_67) ;  /* 0x0000000000107947 */ /* 0x000fea0003800000 */
.L_x_66:
[----:B------:R-:W-:Y:S02]  /*37a0*/  MOV R0, 0xffffffff ;  /* 0xffffffff00007802 */ /* 0x000fe40000000f00 */
[----:B------:R-:W-:-:S03]  /*37b0*/  MOV R2, 0x37e0 ;  /* 0x000037e000027802 */ /* 0x000fc60000000f00 */
[----:B------:R1:W-:Y:S04]  /*37c0*/  STS [UR37+0x240], R0 ;  /* 0x00024000ff007988 */ /* 0x0003e80008000825 */
[----:B-1-3-5:R-:W-:Y:S05]  /*37d0*/  CALL.REL.NOINC `($__internal_1_$__cuda_sm10x_tcgen05_guardrail_trap_phase_invalid_during_alloc) ;  /* 0x0000007000f07944 */ /* 0x02afea0003c00000 */
.L_x_67:
[----:B------:R-:W-:Y:S05]  /*37e0*/  WARPSYNC.ALL ;  /* 0x0000000000007948 */ /* 0x000fea0003800000 */
[----:B------:R-:W2:Y:S01]  /*37f0*/  S2UR UR6, SR_CgaCtaId ;  /* 0x00000000000679c3 */ /* 0x000ea20000008800 */
[----:B------:R-:W-:Y:S01]  /*3800*/  UMOV UR4, 0x400 ;  /* 0x0000040000047882 */ /* 0x000fe20000000000 */
[----:B------:R-:W-:-:S06]  /*3810*/  NOP ;  /* 0x0000000000007918 */ /* 0x000fcc0000000000 */
[----:B------:R-:W-:Y:S06]  /*3820*/  BAR.ARV 0x6, 0xa0 ;  /* 0x0182800000007b1d */ /* 0x000fec0000002000 */
[----:B------:R-:W4:Y:S01]  /*3830*/  LDCU UR7, c[0x0][0x38c] ;  /* 0x00007180ff0777ac */ /* 0x000f220008000800 */
[----:B------:R-:W-:Y:S01]  /*3840*/  IMAD.MOV.U32 R11, RZ, RZ, 0x1 ;  /* 0x00000001ff0b7424 */ /* 0x000fe200078e00ff */
[----:B------:R-:W-:Y:S01]  /*3850*/  CS2R R8, SRZ ;  /* 0x0000000000087805 */ /* 0x000fe2000001ff00 */
[----:B------:R-:W-:Y:S01]  /*3860*/  IMAD.MOV.U32 R10, RZ, RZ, RZ ;  /* 0x000000ffff0a7224 */ /* 0x000fe200078e00ff */
[----:B------:R-:W-:Y:S01]  /*3870*/  UMOV UR18, URZ ;  /* 0x000000ff00127c82 */ /* 0x000fe20008000000 */
[----:B------:R-:W-:Y:S01]  /*3880*/  UMOV UR17, URZ ;  /* 0x000000ff00117c82 */ /* 0x000fe20008000000 */
[----:B------:R-:W-:Y:S01]  /*3890*/  UMOV UR20, 0x0 ;  /* 0x0000000000147882 */ /* 0x000fe20000000000 */
[----:B------:R-:W-:Y:S01]  /*38a0*/  UMOV UR21, 0x4400490 ;  /* 0x0440049000157882 */ /* 0x000fe20000000000 */
[----:B--2---:R-:W-:Y:S01]  /*38b0*/  ULEA UR6, UR6, UR4, 0x18 ;  /* 0x0000000406067291 */ /* 0x004fe2000f8ec0ff */
[----:B------:R-:W2:Y:S03]  /*38c0*/  LDCU UR4, c[0x0][0x38c] ;  /* 0x00007180ff0477ac */ /* 0x000ea60008000800 */
[----:B------:R-:W-:-:S02]  /*38d0*/  UIADD3 UR11, UPT, UPT, UR6, 0x6600, URZ ;  /* 0x00006600060b7890 */ /* 0x000fc4000fffe0ff */
[----:B----4-:R-:W-:-:S03]  /*38e0*/  UIADD3 UR7, UPT, UPT, UR7, 0x1f, URZ ;  /* 0x0000001f07077890 */ /* 0x010fc6000fffe0ff */
[----:B-1----:R-:W1:Y:S01]  /*38f0*/  LDS R0, [UR6+0x240] ;  /* 0x00024006ff007984 */ /* 0x002e620008000800 */
[----:B------:R-:W-:Y:S02]  /*3900*/  UIADD3 UR12, UPT, UPT, UR6, 0x10600, URZ ;  /* 0x00010600060c7890 */ /* 0x000fe4000fffe0ff */
[----:B------:R-:W-:Y:S02]  /*3910*/  USHF.R.S32.HI UR5, URZ, 0x1f, UR7 ;  /* 0x0000001fff057899 */ /* 0x000fe40008011407 */
[----:B------:R-:W-:Y:S02]  /*3920*/  USHF.R.U32.HI UR11, URZ, 0x4, UR11 ;  /* 0x00000004ff0b7899 */ /* 0x000fe4000801160b */
[----:B------:R-:W-:Y:S02]  /*3930*/  ULEA.HI UR5, UR5, UR7, URZ, 0x5 ;  /* 0x0000000705057291 */ /* 0x000fe4000f8f28ff */
[----:B------:R-:W-:Y:S02]  /*3940*/  USHF.R.U32.HI UR12, URZ, 0x4, UR12 ;  /* 0x00000004ff0c7899 */ /* 0x000fe4000801160c */
[----:B------:R-:W-:-:S02]  /*3950*/  USHF.R.S32.HI UR5, URZ, 0x5, UR5 ;  /* 0x00000005ff057899 */ /* 0x000fc40008011405 */
[----:B------:R-:W-:Y:S02]  /*3960*/  ULOP3.LUT UR11, UR11, 0x3fff, URZ, 0xc0, !UPT ;  /* 0x00003fff0b0b7892 */ /* 0x000fe4000f8ec0ff */
[----:B------:R-:W-:Y:S02]  /*3970*/  UISETP.LT.AND UP0, UPT, UR5, 0x1, UPT ;  /* 0x000000010500788c */ /* 0x000fe4000bf01270 */
[----:B------:R-:W-:Y:S02]  /*3980*/  ULOP3.LUT UR12, UR12, 0x3fff, URZ, 0xc0, !UPT ;  /* 0x00003fff0c0c7892 */ /* 0x000fe4000f8ec0ff */
[----:B------:R-:W-:Y:S02]  /*3990*/  USEL UR10, UR5, 0x1, !UP0 ;  /* 0x00000001050a7887 */ /* 0x000fe4000c000000 */
[----:B------:R-:W-:Y:S02]  /*39a0*/  ULOP3.LUT UR11, UR11, 0x10000, URZ, 0xfc, !UPT ;  /* 0x000100000b0b7892 */ /* 0x000fe4000f8efcff */
[----:B------:R-:W-:-:S02]  /*39b0*/  ULOP3.LUT UR12, UR12, 0x10000, URZ, 0xfc, !UPT ;  /* 0x000100000c0c7892 */ /* 0x000fc4000f8efcff */
[----:B------:R-:W-:Y:S02]  /*39c0*/  UIADD3 UR10, UPT, UPT, -UR10, URZ, URZ ;  /* 0x000000ff0a0a7290 */ /* 0x000fe4000fffe1ff */
[----:B--2---:R-:W-:Y:S01]  /*39d0*/  UISETP.GE.AND UP3, UPT, UR4, 0x1, UPT ;  /* 0x000000010400788c */ /* 0x004fe2000bf66270 */
[----:B-1----:R-:W-:-:S15]  /*39e0*/  R2UR UR19, R0 ;  /* 0x00000000001372ca */ /* 0x002fde00000e0000 */
.L_x_76:
[----:B------:R-:W-:Y:S02]  /*39f0*/  LEA R0, R10, UR6, 0x3 ;  /* 0x000000060a007c11 */ /* 0x000fe4000f8e18ff */
[----:B------:R-:W-:Y:S02]  /*3a00*/  SHF.L.U32 R2, R9, 0x1f, RZ ;  /* 0x0000001f09027819 */ /* 0x000fe400000006ff */
[----:B------:R-:W-:Y:S01]  /*3a10*/  PLOP3.LUT P0, PT, PT, PT, UP3, 0x80, 0x8 ;  /* 0x000000000008781c */ /* 0x000fe20003f0f038 */
[----:B------:R-:W-:Y:S01]  /*3a20*/  VIADD R3, R0, 0x1a0 ;  /* 0x000001a000037836 */ /* 0x000fe20000000000 */
[----:B-1----:R-:W1:Y:S02]  /*3a30*/  SYNCS.PHASECHK.TRANS64.TRYWAIT P1, [R0+URZ+0x190], R2 ;  /* 0x00019002000075a7 */ /* 0x002e6400080211ff */
[----:B-1--4-:R-:W-:Y:S09]  /*3a40*/  @!P1 BRA `(.L_x_70) ;  /* 0x0000006800589947 */ /* 0x012ff20003800000 */
.L_x_189:
[----:B------:R-:W-:Y:S01]  /*3a50*/  LEA R4, R10, UR6, 0x4 ;  /* 0x000000060a047c11 */ /* 0x000fe2000f8e20ff */
[----:B------:R-:W-:Y:S01]  /*3a60*/  @UP3 ULEA UR4, UR17, UR6, 0x3 ;  /* 0x0000000611043291 */ /* 0x000fe2000f8e18ff */
[----:B------:R-:W-:Y:S01]  /*3a70*/  PLOP3.LUT P2, PT, PT, PT, PT, 0x80, 0x8 ;  /* 0x000000000008781c */ /* 0x000fe20003f4f070 */
[----:B------:R-:W-:Y:S01]  /*3a80*/  ULEA UR9, UR18, UR6, 0x3 ;  /* 0x0000000612097291 */ /* 0x000fe2000f8e18ff */
[----:B------:R-:W-:Y:S02]  /*3a90*/  PRMT R3, RZ, 0x654, R3 ;  /* 0x00000654ff037816 */ /* 0x000fe40000000003 */
[----:B------:R-:W2:Y:S01]  /*3aa0*/  LDS.128 R4, [R4+0x220] ;  /* 0x0002200004047984 */ /* 0x000ea20000000c00 */
[----:B-1----:R-:W-:Y:S02]  /*3ab0*/  @P0 SHF.L.U32 R2, R8, 0x1f, RZ ;  /* 0x0000001f08020819 */ /* 0x002fe400000006ff */
[----:B------:R-:W-:Y:S01]  /*3ac0*/  SHF.L.U32 R0, R11, 0x1f, RZ ;  /* 0x0000001f0b007819 */ /* 0x000fe200000006ff */
[----:B------:R-:W-:Y:S01]  /*3ad0*/  @!PT LDS RZ, [RZ] ;  /* 0x00000000fffff984 */ /* 0x000fe20000000800 */
[----:B------:R-:W-:Y:S01]  /*3ae0*/  @!PT LDS RZ, [RZ] ;  /* 0x00000000fffff984 */ /* 0x000fe20000000800 */
[----:B------:R-:W-:Y:S01]  /*3af0*/  @!PT LDS RZ, [RZ] ;  /* 0x00000000fffff984 */ /* 0x000fe20000000800 */
[----:B------:R-:W-:Y:S01]  /*3b00*/  @!PT LDS RZ, [RZ] ;  /* 0x00000000fffff984 */ /* 0x000fe20000000800 */
[----:B------:R1:W-:Y:S06]  /*3b10*/  MEMBAR.ALL.CTA ;  /* 0x0000000000007992 */ /* 0x0003ec0000008000 */
[----:B-1----:R-:W1:Y:S02]  /*3b20*/  FENCE.VIEW.ASYNC.S ;  /* 0x00000000000073c6 */ /* 0x002e640000000000 */
[----:B-1----:R1:W-:Y:S01]  /*3b30*/  SYNCS.ARRIVE.TRANS64.RED.A1T0 RZ, [R3+URZ], RZ ;  /* 0x000000ff03ff79a7 */ /* 0x0023e200081004ff */
[----:B------:R1:W4:Y:S01]  /*3b40*/  @P0 SYNCS.PHASECHK.TRANS64.TRYWAIT P2, [UR4], R2 ;  /* 0x00000002ff0005a7 */ /* 0x0003220008041104 */
[----:B--2---:R-:W-:Y:S01]  /*3b50*/  LOP3.LUT P1, RZ, R6, 0x1, RZ, 0xc0, !PT ;  /* 0x0000000106ff7812 */ /* 0x004fe2000782c0ff */
[----:B------:R-:W2:Y:S02]  /*3b60*/  SYNCS.PHASECHK.TRANS64.TRYWAIT P0, [UR9+0x1d0], R0 ;  /* 0x0001d000ff0075a7 */ /* 0x000ea40008001109 */
[----:B-12-4-:R-:W-:Y:S10]  /*3b70*/  @!P0 BRA `(.L_x_71) ;  /* 0x0000006800208947 */ /* 0x016ff40003800000 */
.L_x_191:
[----:B------:R-:W-:Y:S01]  /*3b80*/  IADD3 R10, PT, PT, R10, 0x1, RZ ;  /* 0x000000010a0a7810 */ /* 0x000fe20007ffe0ff */
[----:B------:R-:W-:Y:S06]  /*3b90*/  BRA.U !UP3, `(.L_x_72) ;  /* 0x000000010ba07547 */ /* 0x000fec000b800000 */
[----:B------:R-:W-:Y:S02]  /*3ba0*/  ULEA.HI UR8, UR18, UR18, URZ, 0x1 ;  /* 0x0000001212087291 */ /* 0x000fe4000f8f08ff */
[----:B------:R-:W-:Y:S02]  /*3bb0*/  UPLOP3.LUT UP4, UPT, UPT, UPT, UPT, 0x40, 0x4 ;  /* 0x000000000004789c */ /* 0x000fe40003f8e870 */
[----:B------:R-:W-:Y:S02]  /*3bc0*/  USHF.L.U32 UR4, UR8, 0x7, URZ ;  /* 0x0000000708047899 */ /* 0x000fe400080006ff */
[----:B------:R-:W-:Y:S02]  /*3bd0*/  ULOP3.LUT UR8, UR8, 0xffe, URZ, 0xc0, !UPT ;  /* 0x00000ffe08087892 */ /* 0x000fe4000f8ec0ff */
[----:B------:R-:W-:Y:S02]  /*3be0*/  ULOP3.LUT UR4, UR4, 0xffffff00, URZ, 0xc0, !UPT ;  /* 0xffffff0004047892 */ /* 0x000fe4000f8ec0ff */
[----:B------:R-:W-:-:S02]  /*3bf0*/  UIADD3 UR8, UPT, UPT, -UR8, UR18, URZ ;  /* 0x0000001208087290 */ /* 0x000fc4000fffe1ff */
[----:B------:R-:W-:Y:S01]  /*3c00*/  UIADD3 UR4, UPT, UPT, UR19, UR4, URZ ;  /* 0x0000000413047290 */ /* 0x000fe2000fffe0ff */
[----:B------:R-:W-:Y:S01]  /*3c10*/  UMOV UR16, UR10 ;  /* 0x0000000a00107c82 */ /* 0x000fe20008000000 */
[----:B------:R-:W-:Y:S02]  /*3c20*/  UMOV UR15, UR5 ;  /* 0x00000005000f7c82 */ /* 0x000fe40008000000 */
[----:B------:R-:W-:Y:S01]  /*3c30*/  ULEA UR8, UR8, UR4, 0x14 ;  /* 0x0000000408087291 */ /* 0x000fe2000f8ea0ff */
[----:B------:R-:W-:-:S11]  /*3c40*/  UMOV UR14, UR17 ;  /* 0x00000011000e7c82 */ /* 0x000fd60008000000 */
.L_x_75:
[----:B------:R-:W-:Y:S02]  /*3c50*/  UIADD3 UR16, UPT, UPT, UR16, 0x1, URZ ;  /* 0x0000000110107890 */ /* 0x000fe4000fffe0ff */
[----:B--2---:R-:W-:Y:S02]  /*3c60*/  ULEA UR7, UR14, UR6, 0x3 ;  /* 0x000000060e077291 */ /* 0x004fe4000f8e18ff */
[----:B------:R-:W-:Y:S01]  /*3c70*/  UISETP.NE.AND UP0, UPT, UR16, URZ, UPT ;  /* 0x000000ff1000728c */ /* 0x000fe2000bf05270 */
[----:B----4-:R-:W-:Y:S10]  /*3c80*/  @P2 BRA `(.L_x_73) ;  /* 0x00000000000c2947 */ /* 0x010ff40003800000 */
[----:B-1----:R-:W-:Y:S04]  /*3c90*/  SHF.L.U32 R2, R8, 0x1f, RZ ;  /* 0x0000001f08027819 */ /* 0x002fe800000006ff */
[----:B------:R-:W1:Y:S02]  /*3ca0*/  SYNCS.PHASECHK.TRANS64.TRYWAIT P0, [UR7], R2 ;  /* 0x00000002ff0075a7 */ /* 0x000e640008001107 */
[----:B-1----:R-:W-:Y:S05]  /*3cb0*/  @!P0 BRA `(.L_x_74) ;  /* 0x0000006400e88947 */ /* 0x002fea0003800000 */
.L_x_73:
[----:B------:R-:W-:Y:S01]  /*3cc0*/  UISETP.NE.AND UP1, UPT, UR15, 0x1, UPT ;  /* 0x000000010f00788c */ /* 0x000fe2000bf25270 */
[----:B------:R-:W-:Y:S01]  /*3cd0*/  PLOP3.LUT P2, PT, PT, PT, PT, 0x80, 0x8 ;  /* 0x000000000008781c */ /* 0x000fe20003f4f070 */
[----:B------:R-:W-:Y:S02]  /*3ce0*/  UIADD3 UR17, UPT, UPT, UR14, 0x1, URZ ;  /* 0x000000010e117890 */ /* 0x000fe4000fffe0ff */
[----:B------:R-:W-:Y:S02]  /*3cf0*/  ULEA UR22, UR14, UR12, 0x9 ;  /* 0x0000000c0e167291 */ /* 0x000fe4000f8e48ff */
[----:B------:R-:W-:Y:S01]  /*3d00*/  UISETP.NE.AND UP2, UPT, UR17, 0x14, UPT ;  /* 0x000000141100788c */ /* 0x000fe2000bf45270 */
[----:B------:R-:W-:Y:S01]  /*3d10*/  PLOP3.LUT P0, PT, PT, PT, UP1, 0x80, 0x8 ;  /* 0x000000000008781c */ /* 0x000fe20003f0f018 */
[----:B------:R-:W-:Y:S02]  /*3d20*/  ULEA UR24, UR14, UR11, 0x7 ;  /* 0x0000000b0e187291 */ /* 0x000fe4000f8e38ff */
[----:B------:R-:W-:Y:S02]  /*3d30*/  USEL UR13, URZ, 0x1, UP2 ;  /* 0x00000001ff0d7887 */ /* 0x000fe40009000000 */
[----:B------:R-:W-:Y:S02]  /*3d40*/  USEL UR17, UR17, URZ, UP2 ;  /* 0x000000ff11117287 */ /* 0x000fe40009000000 */
[----:B------:R-:W-:Y:S02]  /*3d50*/  UIADD3 UR7, UPT, UPT, UR7, 0xa0, URZ ;  /* 0x000000a007077890 */ /* 0x000fe4000fffe0ff */
[----:B------:R-:W-:Y:S01]  /*3d60*/  @UP1 ULEA UR4, UR17, UR6, 0x3 ;  /* 0x0000000611041291 */ /* 0x000fe2000f8e18ff */
[----:B------:R-:W-:Y:S01]  /*3d70*/  LOP3.LUT R8, R8, UR13, RZ, 0x3c, !PT ;  /* 0x0000000d08087c12 */ /* 0x000fe2000f8e3cff */
[----:B------:R-:W-:Y:S01]  /*3d80*/  UMOV UR23, 0xc0004010 ;  /* 0xc000401000177882 */ /* 0x000fe20000000000 */
[----:B------:R-:W-:Y:S01]  /*3d90*/  UMOV UR25, 0xc0004010 ;  /* 0xc000401000197882 */ /* 0x000fe20000000000 */
[----:B------:R-:W-:Y:S01]  /*3da0*/  UIADD3 UR15, UPT, UPT, UR15, -0x1, URZ ;  /* 0xffffffff0f0f7890 */ /* 0x000fe2000fffe0ff */
[----:B-1----:R-:W-:Y:S01]  /*3db0*/  @P0 SHF.L.U32 R0, R8, 0x1f, RZ ;  /* 0x0000001f08000819 */ /* 0x002fe200000006ff */
[----:B------:R-:W-:Y:S03]  /*3dc0*/  UMOV UR14, UR17 ;  /* 0x00000011000e7c82 */ /* 0x000fe60008000000 */
[----:B------:R2:W4:Y:S01]  /*3dd0*/  @P0 SYNCS.PHASECHK.TRANS64.TRYWAIT P2, [UR4], R0 ;  /* 0x00000000ff0005a7 */ /* 0x0005220008041104 */
[----:B------:R2:W-:Y:S01]  /*3de0*/  UTCQMMA gdesc[UR24], gdesc[UR22], tmem[UR8], tmem[UR20], idesc[UR21], UP4 ;  /* 0x00ff1416180075ea */ /* 0x0005e2000a000308 */
[----:B------:R-:W-:Y:S01]  /*3df0*/  UPLOP3.LUT UP4, UPT, UPT, UPT, UPT, 0x80, 0x8 ;  /* 0x000000000008789c */ /* 0x000fe20003f8f070 */
[----:B------:R2:W-:Y:S01]  /*3e00*/  UTCBAR [UR7], URZ ;  /* 0x000000ff070073e9 */ /* 0x0005e200080000ff */
[----:B------:R-:W-:Y:S09]  /*3e10*/  BRA.U UP0, `(.L_x_75) ;  /* 0xfffffffd008c7547 */ /* 0x000ff2000b83ffff */
.L_x_72:
[----:B------:R-:W-:Y:S01]  /*3e20*/  UIADD3 UR18, UPT, UPT, UR18, 0x1, URZ ;  /* 0x0000000112127890 */ /* 0x000fe2000fffe0ff */
[C---:B------:R-:W-:Y:S01]  /*3e30*/  ISETP.NE.AND P0, PT, R10.reuse, 0x2, PT ;  /* 0x000000020a00780c */ /* 0x040fe20003f05270 */
[----:B------:R-:W-:Y:S02]  /*3e40*/  UIADD3 UR9, UPT, UPT, UR9, 0x1b0, URZ ;  /* 0x000001b009097890 */ /* 0x000fe4000fffe0ff */
[----:B------:R-:W-:Y:S01]  /*3e50*/  UISETP.NE.AND UP0, UPT, UR18, 0x4, UPT ;  /* 0x000000041200788c */ /* 0x000fe2000bf05270 */
[----:B-12---:R-:W-:Y:S02]  /*3e60*/  SEL R0, RZ, 0x1, P0 ;  /* 0x00000001ff007807 */ /* 0x006fe40000000000 */
[----:B------:R-:W-:Y:S01]  /*3e70*/  SEL R10, R10, RZ, P0 ;  /* 0x000000ff0a0a7207 */ /* 0x000fe20000000000 */
[----:B------:R-:W-:Y:S01]  /*3e80*/  USEL UR4, URZ, 0x1, UP0 ;  /* 0x00000001ff047887 */ /* 0x000fe20008000000 */
[----:B------:R-:W-:Y:S01]  /*3e90*/  LOP3.LUT R9, R9, R0, RZ, 0x3c, !PT ;  /* 0x0000000009097212 */ /* 0x000fe200078e3cff */
[----:B------:R-:W-:Y:S01]  /*3ea0*/  USEL UR18, UR18, URZ, UP0 ;  /* 0x000000ff12127287 */ /* 0x000fe20008000000 */
[----:B------:R1:W-:Y:S03]  /*3eb0*/  UTCBAR [UR9], URZ ;  /* 0x000000ff090073e9 */ /* 0x0003e600080000ff */
[----:B------:R-:W-:Y:S01]  /*3ec0*/  LOP3.LUT R11, R11, UR4, RZ, 0x3c, !PT ;  /* 0x000000040b0b7c12 */ /* 0x000fe2000f8e3cff */
[----:B------:R-:W-:Y:S07]  /*3ed0*/  @P1 BRA `(.L_x_76) ;  /* 0xfffffff800c41947 */ /* 0x000fee000383ffff */
[----:B------:R-:W2:Y:S01]  /*3ee0*/  S2UR UR4, SR_CgaCtaId ;  /* 0x00000000000479c3 */ /* 0x000ea20000008800 */
[----:B------:R-:W-:Y:S01]  /*3ef0*/  ELECT P0, URZ, PT ;  /* 0x0000000000ff782f */ /* 0x000fe20003800000 */
[----:B------:R-:W-:Y:S01]  /*3f00*/  IMAD.MOV.U32 R0, RZ, RZ, 0x1 ;  /* 0x00000001ff007424 */ /* 0x000fe200078e00ff */
[----:B------:R-:W-:Y:S01]  /*3f10*/  UIADD3 UR6, UPT, UPT, UR6, 0x1d0, URZ ;  /* 0x000001d006067890 */ /* 0x000fe2000fffe0ff */
[----:B------:R-:W-:Y:S01]  /*3f20*/  SHF.L.U32 R2, R11, 0x1f, RZ ;  /* 0x0000001f0b027819 */ /* 0x000fe200000006ff */
[----:B------:R-:W-:-:S03]  /*3f30*/  UMOV UR5, 0x40 ;  /* 0x0000004000057882 */ /* 0x000fc60000000000 */
[----:B------:R-:W-:Y:S01]  /*3f40*/  UVIRTCOUNT.DEALLOC.SMPOOL 0x80 ;  /* 0x000000800000784c */ /* 0x000fe20000000000 */
[----:B--2---:R-:W-:Y:S02]  /*3f50*/  ULEA UR4, UR4, UR5, 0x18 ;  /* 0x0000000504047291 */ /* 0x004fe4000f8ec0ff */
[----:B------:R-:W-:-:S07]  /*3f60*/  ULEA UR5, UR18, UR6, 0x3 ;  /* 0x0000000612057291 */ /* 0x000fce000f8e18ff */
[----:B------:R2:W-:Y:S02]  /*3f70*/  @P0 STS.U8 [UR4+0x1c], R0 ;  /* 0x00001c00ff000988 */ /* 0x0005e40008000004 */
[----:B------:R-:W3:Y:S02]  /*3f80*/  SYNCS.PHASECHK.TRANS64.TRYWAIT P0, [UR5], R2 ;  /* 0x00000002ff0075a7 */ /* 0x000ee40008001105 */
[----:B--23--:R-:W-:Y:S05]  /*3f90*/  @!P0 BRA `(.L_x_77) ;  /* 0x0000006400488947 */ /* 0x00cfea0003800000 */
.L_x_194:
[----:B------:R-:W-:-:S04]  /*3fa0*/  UIADD3 UR7, UPT, UPT, UR18, 0x1, URZ ;  /* 0x0000000112077890 */ /* 0x000fc8000fffe0ff */
[----:B------:R-:W-:-:S04]  /*3fb0*/  UISETP.NE.AND UP0, UPT, UR7, 0x4, UPT ;  /* 0x000000040700788c */ /* 0x000fc8000bf05270 */
[----:B------:R-:W-:Y:S02]  /*3fc0*/  USEL UR8, URZ, 0x1, UP0 ;  /* 0x00000001ff087887 */ /* 0x000fe40008000000 */
[----:B------:R-:W-:-:S04]  /*3fd0*/  USEL UR7, UR7, URZ, UP0 ;  /* 0x000000ff07077287 */ /* 0x000fc80008000000 */
[----:B------:R-:W-:Y:S01]  /*3fe0*/  ULEA UR5, UR7, UR6, 0x3 ;  /* 0x0000000607057291 */ /* 0x000fe2000f8e18ff */
[----:B--2---:R-:W-:-:S04]  /*3ff0*/  LOP3.LUT R2, R11, UR8, RZ, 0x3c, !PT ;  /* 0x000000080b027c12 */ /* 0x004fc8000f8e3cff */
[----:B------:R-:W-:-:S04]  /*4000*/  SHF.L.U32 R3, R2, 0x1f, RZ ;  /* 0x0000001f02037819 */ /* 0x000fc800000006ff */
[----:B------:R-:W2:Y:S02]  /*4010*/  SYNCS.PHASECHK.TRANS64.TRYWAIT P0, [UR5], R3 ;  /* 0x00000003ff0075a7 */ /* 0x000ea40008001105 */
[----:B--2---:R-:W-:Y:S05]  /*4020*/  @!P0 BRA `(.L_x_78) ;  /* 0x00000064003c8947 */ /* 0x004fea0003800000 */
.L_x_196:
[----:B------:R-:W-:-:S04]  /*4030*/  UIADD3 UR7, UPT, UPT, UR7, 0x1, URZ ;  /* 0x0000000107077890 */ /* 0x000fc8000fffe0ff */
[----:B------:R-:W-:-:S04]  /*4040*/  UISETP.NE.AND UP0, UPT, UR7, 0x4, UPT ;  /* 0x000000040700788c */ /* 0x000fc8000bf05270 */
[----:B------:R-:W-:Y:S02]  /*4050*/  USEL UR8, URZ, 0x1, UP0 ;  /* 0x00000001ff087887 */ /* 0x000fe40008000000 */
[----:B------:R-:W-:-:S04]  /*4060*/  USEL UR7, UR7, URZ, UP0 ;  /* 0x000000ff07077287 */ /* 0x000fc80008000000 */
[----:B------:R-:W-:Y:S01]  /*4070*/  ULEA UR5, UR7, UR6, 0x3 ;  /* 0x0000000607057291 */ /* 0x000fe2000f8e18ff */
[----:B------:R-:W-:-:S04]  /*4080*/  LOP3.LUT R2, R2, UR8, RZ, 0x3c, !PT ;  /* 0x0000000802027c12 */ /* 0x000fc8000f8e3cff */
[----:B--2---:R-:W-:-:S04]  /*4090*/  SHF.L.U32 R3, R2, 0x1f, RZ ;  /* 0x0000001f02037819 */ /* 0x004fc800000006ff */
[----:B------:R-:W2:Y:S02]  /*40a0*/  SYNCS.PHASECHK.TRANS64.TRYWAIT P0, [UR5], R3 ;  /* 0x00000003ff0075a7 */ /* 0x000ea40008001105 */
[----:B--2---:R-:W-:Y:S05]  /*40b0*/  @!P0 BRA `(.L_x_79) ;  /* 0x0000006400308947 */ /* 0x004fea0003800000 */
.L_x_198:
[----:B------:R-:W-:-:S04]  /*40c0*/  UIADD3 UR7, UPT, UPT, UR7, 0x1, URZ ;  /* 0x0000000107077890 */ /* 0x000fc8000fffe0ff */
[----:B------:R-:W-:-:S04]  /*40d0*/  UISETP.NE.AND UP0, UPT, UR7, 0x4, UPT ;  /* 0x000000040700788c */ /* 0x000fc8000bf05270 */
[----:B------:R-:W-:Y:S02]  /*40e0*/  USEL UR5, URZ, 0x1, UP0 ;  /* 0x00000001ff057887 */ /* 0x000fe40008000000 */
[----:B------:R-:W-:-:S04]  /*40f0*/  USEL UR7, UR7, URZ, UP0 ;  /* 0x000000ff07077287 */ /* 0x000fc80008000000 */
[----:B------:R-:W-:Y:S01]  /*4100*/  ULEA UR7, UR7, UR6, 0x3 ;  /* 0x0000000607077291 */ /* 0x000fe2000f8e18ff */
[----:B------:R-:W-:-:S04]  /*4110*/  LOP3.LUT R2, R2, UR5, RZ, 0x3c, !PT ;  /* 0x0000000502027c12 */ /* 0x000fc8000f8e3cff */
[----:B------:R-:W-:-:S04]  /*4120*/  SHF.L.U32 R2, R2, 0x1f, RZ ;  /* 0x0000001f02027819 */ /* 0x000fc800000006ff */
[----:B------:R-:W3:Y:S02]  /*4130*/  SYNCS.PHASECHK.TRANS64.TRYWAIT P0, [UR7], R2 ;  /* 0x00000002ff0075a7 */ /* 0x000ee40008001107 */
[----:B---3--:R-:W-:Y:S05]  /*4140*/  @!P0 BRA `(.L_x_80) ;  /* 0x0000006400248947 */ /* 0x008fea0003800000 */
.L_x_200:
[----:B------:R-:W-:Y:S01]  /*4150*/  NOP ;  /* 0x0000000000007918 */ /* 0x000fe20000000000 */
[----:B--2---:R-:W2:Y:S01]  /*4160*/  LDS R0, [UR4+0x14] ;  /* 0x00001404ff007984 */ /* 0x004ea20008000800 */
[----:B------:R-:W-:Y:S01]  /*4170*/  ULOP3.LUT UR6, UR19, 0xffff, URZ, 0xc0, !UPT ;  /* 0x0000ffff13067892 */ /* 0x000fe2000f8ec0ff */
[----:B------:R-:W-:Y:S01]  /*4180*/  UMOV UR8, 0xffff ;  /* 0x0000ffff00087882 */ /* 0x000fe20000000000 */
[----:B------:R-:W-:Y:S02]  /*4190*/  UMOV UR5, 0x1 ;  /* 0x0000000100057882 */ /* 0x000fe40000000000 */
[----:B------:R-:W-:-:S04]  /*41a0*/  USHF.R.U32.HI UR6, URZ, 0x5, UR6 ;  /* 0x00000005ff067899 */ /* 0x000fc80008011606 */
[----:B------:R-:W-:Y:S02]  /*41b0*/  USHF.L.U32 UR8, UR8, UR6, URZ ;  /* 0x0000000608087299 */ /* 0x000fe400080006ff */
[----:B------:R-:W-:-:S04]  /*41c0*/  USHF.L.U32 UR5, UR5, UR6, URZ ;  /* 0x0000000605057299 */ /* 0x000fc800080006ff */
[----:B--2---:R-:W-:-:S04]  /*41d0*/  LOP3.LUT R0, R0, UR8, RZ, 0xc0, !PT ;  /* 0x0000000800007c12 */ /* 0x004fc8000f8ec0ff */
[----:B------:R-:W-:-:S13]  /*41e0*/  ISETP.NE.AND P0, PT, R0, UR8, PT ;  /* 0x0000000800007c0c */ /* 0x000fda000bf05270 */
[----:B------:R-:W-:Y:S05]  /*41f0*/  @P0 BRA `(.L_x_81) ;  /* 0x0000000000580947 */ /* 0x000fea0003800000 */
[----:B------:R-:W2:Y:S02]  /*4200*/  LDS R0, [UR4+0x18] ;  /* 0x00001804ff007984 */ /* 0x000ea40008000800 */
[----:B--2---:R-:W-:-:S04]  /*4210*/  LOP3.LUT R0, R0, UR5, RZ, 0xc0, !PT ;  /* 0x0000000500007c12 */ /* 0x004fc8000f8ec0ff */
[----:B------:R-:W-:-:S13]  /*4220*/  ISETP.NE.AND P0, PT, R0, UR5, PT ;  /* 0x0000000500007c0c */ /* 0x000fda000bf05270 */
[----:B------:R-:W-:Y:S05]  /*4230*/  @P0 BRA `(.L_x_82) ;  /* 0x00000000003c0947 */ /* 0x000fea0003800000 */
[----:B------:R-:W2:Y:S01]  /*4240*/  S2R R2, SR_LANEID ;  /* 0x0000000000027919 */ /* 0x000ea20000000000 */
[----:B------:R-:W-:Y:S01]  /*4250*/  ULOP3.LUT UR8, URZ, UR8, URZ, 0x33, !UPT ;  /* 0x00000008ff087292 */ /* 0x000fe2000f8e33ff */
[----:B------:R-:W-:Y:S02]  /*4260*/  VOTEU.ANY UR7, UPT, PT ;  /* 0x0000000000077886 */ /* 0x000fe400038e0100 */
[----:B------:R-:W-:-:S03]  /*4270*/  UFLO.U32 UR7, UR7 ;  /* 0x00000007000772bd */ /* 0x000fc600080e0000 */
[----:B------:R-:W-:-:S04]  /*4280*/  IMAD.U32 R0, RZ, RZ, UR8 ;  /* 0x00000008ff007e24 */ /* 0x000fc8000f8e00ff */
[----:B------:R3:W1:Y:S02]  /*4290*/  REDUX UR6, R0 ;  /* 0x00000000000673c4 */ /* 0x0006640000000000 */
[----:B------:R1:W-:Y:S01]  /*42a0*/  UTCATOMSWS.AND URZ, UR8 ;  /* 0x0000000800ff79e3 */ /* 0x0003e20008000000 */
[----:B--2---:R-:W-:Y:S02]  /*42b0*/  ISETP.EQ.U32.AND P0, PT, R2, UR7, PT ;  /* 0x0000000702007c0c */ /* 0x004fe4000bf02070 */
[----:B---3--:R-:W-:Y:S02]  /*42c0*/  LOP3.LUT R0, RZ, UR5, RZ, 0x33, !PT ;  /* 0x00000005ff007c12 */ /* 0x008fe4000f8e33ff */
[----:B-1----:R-:W-:Y:S02]  /*42d0*/  MOV R2, UR6 ;  /* 0x0000000600027c02 */ /* 0x002fe40008000f00 */
[----:B------:R-:W1:Y:S07]  /*42e0*/  REDUX UR5, R0 ;  /* 0x00000000000573c4 */ /* 0x000e6e0000000000 */
[----:B------:R2:W-:Y:S01]  /*42f0*/  @P0 ATOMS.AND RZ, [UR4+0x14], R2 ;  /* 0x00001402ffff098c */ /* 0x0005e2000a800004 */
[----:B-1----:R-:W-:-:S05]  /*4300*/  IMAD.U32 R0, RZ, RZ, UR5 ;  /* 0x00000005ff007e24 */ /* 0x002fca000f8e00ff */
[----:B------:R2:W-:Y:S01]  /*4310*/  @P0 ATOMS.AND RZ, [UR4+0x18], R0 ;  /* 0x00001800ffff098c */ /* 0x0005e2000a800004 */
[----:B------:R-:W-:Y:S05]  /*4320*/  BRA `(.L_x_83) ;  /* 0x0000000000147947 */ /* 0x000fea0003800000 */
.L_x_82:
[----:B------:R-:W-:Y:S02]  /*4330*/  MOV R2, 0x4350 ;  /* 0x0000435000027802 */ /* 0x000fe40000000f00 */
[----:B-1--45:R-:W-:Y:S05]  /*4340*/  CALL.REL.NOINC `($__internal_0_$__cuda_sm10x_tcgen05_guardrail_trap_col_being_dealloced_not_returned_by_alloc) ;  /* 0x0000006800087944 */ /* 0x032fea0003c00000 */
[----:B------:R-:W-:Y:S05]  /*4350*/  BRA `(.L_x_83) ;  /* 0x0000000000087947 */ /* 0x000fea0003800000 */
.L_x_81:
[----:B------:R-:W-:Y:S02]  /*4360*/  MOV R2, 0x4380 ;  /* 0x0000438000027802 */ /* 0x000fe40000000f00 */
[----:B-1--45:R-:W-:Y:S05]  /*4370*/  CALL.REL.NOINC `($__internal_2_$__cuda_sm10x_tcgen05_guardrail_trap_unallocated_columns_being_dealloced) ;  /* 0x0000006800147944 */ /* 0x032fea0003c00000 */
.L_x_83:
[----:B------:R-:W-:Y:S01]  /*4380*/  NOP ;  /* 0x0000000000007918 */ /* 0x000fe20000000000 */
[----:B------:R-:W-:Y:S05]  /*4390*/  EXIT ;  /* 0x000000000000794d */ /* 0x000fea0003800000 */
.L_x_65:
[----:B------:R-:W-:-:S09]  /*43a0*/  UISETP.NE.OR UP2, UPT, UR8, 0x3, !UP2 ;  /* 0x000000030800788c */ /* 0x000fd2000d745670 */
[----:B------:R-:W-:Y:S05]  /*43b0*/  BRA.U UP2, `(.L_x_84) ;  /* 0x0000001102087547 */ /* 0x000fea000b800000 */
[----:B------:R-:W1:Y:S01]  /*43c0*/  LDC R0, c[0x0][0xb30] ;  /* 0x0002cc00ff007b82 */ /* 0x000e620000000800 */
[----:B------:R-:W2:Y:S01]  /*43d0*/  LDCU.64 UR8, c[0x0][0x888] ;  /* 0x00011100ff0877ac */ /* 0x000ea20008000a00 */
[----:B------:R-:W-:Y:S02]  /*43e0*/  HFMA2 R27, -RZ, RZ, 0, 0 ;  /* 0x00000000ff1b7431 */ /* 0x000fe400000001ff */
[----:B------:R-:W-:Y:S01]  /*43f0*/  IMAD.MOV.U32 R29, RZ, RZ, 0x1 ;  /* 0x00000001ff1d7424 */ /* 0x000fe200078e00ff */
[----:B------:R-:W-:Y:S01]  /*4400*/  MOV R25, 0x1000 ;  /* 0x0000100000197802 */ /* 0x000fe20000000f00 */
[----:B------:R-:W4:Y:S01]  /*4410*/  LDCU.64 UR4, c[0x0][0x890] ;  /* 0x00011200ff0477ac */ /* 0x000f220008000a00 */
[----:B------:R-:W-:Y:S01]  /*4420*/  IMAD.MOV.U32 R28, RZ, RZ, RZ ;  /* 0x000000ffff1c7224 */ /* 0x000fe200078e00ff */
[----:B------:R-:W3:Y:S01]  /*4430*/  LDC R24, c[0x0][0x370] ;  /* 0x0000dc00ff187b82 */ /* 0x000ee20000000800 */
[----:B------:R-:W-:Y:S01]  /*4440*/  UMOV UR7, 0x400 ;  /* 0x0000040000077882 */ /* 0x000fe20000000000 */
[----:B------:R-:W-:-:S02]  /*4450*/  UPLOP3.LUT UP1, UPT, UPT, UPT, UPT, 0x40, 0x4 ;  /* 0x000000000004789c */ /* 0x000fc40003f2e870 */
[----:B------:R-:W-:-:S04]  /*4460*/  ULEA UR7, UR37, UR7, 0x18 ;  /* 0x0000000725077291 */ /* 0x000fc8000f8ec0ff */
[----:B------:R-:W3:Y:S01]  /*4470*/  LDC R3, c[0x0][0xb0c] ;  /* 0x0002c300ff037b82 */ /* 0x000ee20000000800 */
[----:B------:R-:W-:Y:S02]  /*4480*/  UIADD3 UR13, UPT, UPT, UR7, 0x158, URZ ;  /* 0x00000158070d7890 */ /* 0x000fe4000fffe0ff */
[----:B--2---:R-:W-:Y:S02]  /*4490*/  UISETP.NE.U32.AND UP2, UPT, UR8, URZ, UPT ;  /* 0x000000ff0800728c */ /* 0x004fe4000bf45070 */
[----:B------:R-:W-:Y:S02]  /*44a0*/  UIADD3 UR33, UPT, UPT, UR7, 0x140, URZ ;  /* 0x0000014007217890 */ /* 0x000fe4000fffe0ff */
[----:B----4-:R-:W-:Y:S01]  /*44b0*/  UISETP.NE.U32.AND UP3, UPT, UR4, URZ, UPT ;  /* 0x000000ff0400728c */ /* 0x010fe2000bf65070 */
[----:B------:R-:W2:Y:S01]  /*44c0*/  LDC R18, c[0x0][0xb20] ;  /* 0x0002c800ff127b82 */ /* 0x000ea20000000800 */
[----:B-1----:R-:W-:Y:S01]  /*44d0*/  ISETP.NE.AND P1, PT, R0, 0x1, PT ;  /* 0x000000010000780c */ /* 0x002fe20003f25270 */
[----:B------:R-:W-:-:S02]  /*44e0*/  UISETP.NE.AND.EX UP2, UPT, UR9, URZ, UPT, UP2 ;  /* 0x000000ff0900728c */ /* 0x000fc4000bf45320 */
[----:B------:R-:W-:Y:S02]  /*44f0*/  UIADD3 UR25, UPT, UPT, UR7, 0x148, URZ ;  /* 0x0000014807197890 */ /* 0x000fe4000fffe0ff */
[----:B------:R-:W-:Y:S02]  /*4500*/  UIADD3 UR17, UPT, UPT, UR7, 0x150, URZ ;  /* 0x0000015007117890 */ /* 0x000fe4000fffe0ff */
[----:B------:R-:W1:Y:S01]  /*4510*/  LDC.64 R30, c[0x0][0x348] ;  /* 0x0000d200ff1e7b82 */ /* 0x000e620000000a00 */
[----:B------:R-:W-:Y:S02]  /*4520*/  UPRMT UR13, UR37, 0x654, UR13 ;  /* 0x00000654250d7896 */ /* 0x000fe4000800000d */
[----:B------:R-:W-:-:S05]  /*4530*/  UISETP.NE.AND.EX UP3, UPT, UR5, URZ, UPT, UP3 ;  /* 0x000000ff0500728c */ /* 0x000fca000bf65330 */
[----:B------:R-:W4:Y:S08]  /*4540*/  LDC.64 R16, c[0x0][0xb10] ;  /* 0x0002c400ff107b82 */ /* 0x000f300000000a00 */
[----:B------:R-:W1:Y:S08]  /*4550*/  LDC.64 R6, c[0x0][0xb18] ;  /* 0x0002c600ff067b82 */ /* 0x000e700000000a00 */
[----:B------:R-:W1:Y:S08]  /*4560*/  LDC.64 R4, c[0x0][0xb28] ;  /* 0x0002ca00ff047b82 */ /* 0x000e700000000a00 */
[----:B--23--:R-:W1:Y:S02]  /*4570*/  LDC R19, c[0x0][0x374] ;  /* 0x0000dd00ff137b82 */ /* 0x00ce640000000800 */
.L_x_95:
[C---:B------:R-:W-:Y:S02]  /*4580*/  LEA R0, R28.reuse, UR7, 0x3 ;  /* 0x000000071c007c11 */ /* 0x040fe4000f8e18ff */
[----:B------:R-:W-:Y:S02]  /*4590*/  SHF.L.U32 R2, R27, 0x1f, RZ ;  /* 0x0000001f1b027819 */ /* 0x000fe400000006ff */
[----:B------:R-:W-:Y:S02]  /*45a0*/  LEA R20, R28, UR7, 0x4 ;  /* 0x000000071c147c11 */ /* 0x000fe4000f8e20ff */
[----:B--2---:R-:W2:Y:S02]  /*45b0*/  SYNCS.PHASECHK.TRANS64.TRYWAIT P0, [R0+URZ+0x190], R2 ;  /* 0x00019002000075a7 */ /* 0x004ea400080011ff */
[----:B--2---:R-:W-:Y:S05]  /*45c0*/  @!P0 BRA `(.L_x_85) ;  /* 0x00000060001c8947 */ /* 0x004fea0003800000 */
.L_x_201:
[----:B------:R-:W-:Y:S01]  /*45d0*/  ISETP.GE.AND P0, PT, R40, 0x1, PT ;  /* 0x000000012800780c */ /* 0x000fe20003f06270 */
[----:B------:R-:W3:Y:S01]  /*45e0*/  LDS.128 R20, [R20+0x220] ;  /* 0x0002200014147984 */ /* 0x000ee20000000c00 */
[----:B--2---:R-:W-:Y:S01]  /*45f0*/  VIADD R0, R0, 0x1a0 ;  /* 0x000001a000007836 */ /* 0x004fe20000000000 */
[----:B------:R-:W-:Y:S01]  /*4600*/  @!PT LDS RZ, [RZ] ;  /* 0x00000000fffff984 */ /* 0x000fe20000000800 */
[----:B------:R-:W-:Y:S01]  /*4610*/  @!PT LDS RZ, [RZ] ;  /* 0x00000000fffff984 */ /* 0x000fe20000000800 */
[----:B------:R-:W-:Y:S01]  /*4620*/  @!PT LDS RZ, [RZ] ;  /* 0x00000000fffff984 */ /* 0x000fe20000000800 */
[----:B------:R-:W-:Y:S01]  /*4630*/  @!PT LDS RZ, [RZ] ;  /* 0x00000000fffff984 */ /* 0x000fe20000000800 */
[----:B------:R2:W-:Y:S06]  /*4640*/  MEMBAR.ALL.CTA ;  /* 0x0000000000007992 */ /* 0x0005ec0000008000 */
[----:B--2---:R-:W2:Y:S01]  /*4650*/  FENCE.VIEW.ASYNC.S ;  /* 0x00000000000073c6 */ /* 0x004ea20000000000 */
[----:B------:R-:W-:Y:S04]  /*4660*/  PRMT R0, RZ, 0x654, R0 ;  /* 0x00000654ff007816 */ /* 0x000fe80000000000 */
[----:B--2---:R2:W-:Y:S01]  /*4670*/  SYNCS.ARRIVE.TRANS64.RED.A1T0 RZ, [R0+URZ], RZ ;  /* 0x000000ff00ff79a7 */ /* 0x0045e200081004ff */
[----:B---3--:R-:W-:Y:S11]  /*4680*/  LOP3.LUT P3, RZ, R22, 0x1, RZ, 0xc0, !PT ;  /* 0x0000000116ff7812 */ /* 0x008ff6000786c0ff */
[----:B------:R-:W-:Y:S02]  /*4690*/  @!UPT UIADD3 URZ, UPT, UPT, URZ, URZ, URZ ;  /* 0x000000fffffff290 */ /* 0x000fe4000fffe0ff */
[----:B------:R-:W-:Y:S02]  /*46a0*/  @P3 MOV R11, R20 ;  /* 0x00000014000b3202 */ /* 0x000fe40000000f00 */
[----:B------:R-:W-:Y:S01]  /*46b0*/  @P3 LOP3.LUT R10, R21, 0xffff, RZ, 0xc0, !PT ;  /* 0x0000ffff150a3812 */ /* 0x000fe200078ec0ff */
[----:B--2---:R-:W-:Y:S06]  /*46c0*/  @!P0 BRA `(.L_x_86) ;  /* 0x0000000000a48947 */ /* 0x004fec0003800000 */
[-C--:B-1----:R-:W-:Y:S01]  /*46d0*/  IMAD.HI.U32 R0, R19, R7.reuse, RZ ;  /* 0x0000000713007227 */ /* 0x082fe200078e00ff */
[----:B------:R-:W-:Y:S02]  /*46e0*/  ISETP.NE.AND P0, PT, R6, 0x1, PT ;  /* 0x000000010600780c */ /* 0x000fe40003f05270 */
[----:B------:R-:W-:Y:S01]  /*46f0*/  ISETP.NE.AND P2, PT, R40, 0x1, PT ;  /* 0x000000012800780c */ /* 0x000fe20003f45270 */
[----:B----4-:R-:W-:Y:S01]  /*4700*/  IMAD.HI.U32 R9, R24, R16, RZ ;  /* 0x0000001018097227 */ /* 0x010fe200078e00ff */
[----:B------:R-:W-:Y:S02]  /*4710*/  SHF.R.U32.HI R0, RZ, R18, R0 ;  /* 0x00000012ff007219 */ /* 0x000fe40000011600 */
[----:B------:R-:W-:Y:S01]  /*4720*/  ISETP.NE.AND P4, PT, R3, 0x1, PT ;  /* 0x000000010300780c */ /* 0x000fe20003f85270 */
[----:B------:R-:W-:Y:S01]  /*4730*/  IMAD.HI.U32 R13, R10, R7, RZ ;  /* 0x000000070a0d7227 */ /* 0x000fe200078e00ff */
[----:B------:R-:W-:Y:S02]  /*4740*/  SHF.R.U32.HI R9, RZ, R17, R9 ;  /* 0x00000011ff097219 */ /* 0x000fe40000011609 */
[----:B------:R-:W-:Y:S01]  /*4750*/  SEL R0, R19, R0, !P0 ;  /* 0x0000000013007207 */ /* 0x000fe20004000000 */
[----:B------:R-:W-:Y:S01]  /*4760*/  IMAD.HI.U32 R12, R11, R16, RZ ;  /* 0x000000100b0c7227 */ /* 0x000fe200078e00ff */
[----:B------:R-:W-:Y:S03]  /*4770*/  SEL R9, R24, R9, !P4 ;  /* 0x0000000918097207 */ /* 0x000fe60006000000 */
[-C--:B------:R-:W-:Y:S01]  /*4780*/  IMAD.HI.U32 R8, R0, R4.reuse, RZ ;  /* 0x0000000400087227 */ /* 0x080fe200078e00ff */
[----:B------:R-:W-:Y:S03]  /*4790*/  SHF.R.U32.HI R12, RZ, R17, R12 ;  /* 0x00000011ff0c7219 */ /* 0x000fe6000001160c */
[----:B------:R-:W-:Y:S01]  /*47a0*/  IMAD.HI.U32 R2, R9, R4, RZ ;  /* 0x0000000409027227 */ /* 0x000fe200078e00ff */
[-C--:B------:R-:W-:Y:S02]  /*47b0*/  @P2 SHF.R.U32.HI R0, RZ, R5.reuse, R8 ;  /* 0x00000005ff002219 */ /* 0x080fe40000011608 */
[----:B------:R-:W-:Y:S02]  /*47c0*/  SHF.R.U32.HI R8, RZ, R18, R13 ;  /* 0x00000012ff087219 */ /* 0x000fe4000001160d */
[----:B------:R-:W-:Y:S01]  /*47d0*/  @P2 SHF.R.U32.HI R9, RZ, R5, R2 ;  /* 0x00000005ff092219 */ /* 0x000fe20000011602 */
[----:B------:R-:W-:Y:S01]  /*47e0*/  IMAD R0, R40, R0, RZ ;  /* 0x0000000028007224 */ /* 0x000fe200078e02ff */
[----:B------:R-:W-:Y:S02]  /*47f0*/  SEL R8, R10, R8, !P0 ;  /* 0x000000080a087207 */ /* 0x000fe40004000000 */
[----:B------:R-:W-:Y:S01]  /*4800*/  SEL R2, R11, R12, !P4 ;  /* 0x0000000c0b027207 */ /* 0x000fe20006000000 */
[----:B------:R-:W-:Y:S01]  /*4810*/  IMAD R12, R40, R9, RZ ;  /* 0x00000009280c7224 */ /* 0x000fe200078e02ff */
[C---:B------:R-:W-:Y:S01]  /*4820*/  ISETP.GE.AND P0, PT, R8.reuse, R0, PT ;  /* 0x000000000800720c */ /* 0x040fe20003f06270 */
[----:B------:R-:W-:Y:S03]  /*4830*/  IMAD.HI.U32 R0, R8, R4, RZ ;  /* 0x0000000408007227 */ /* 0x000fe600078e00ff */
[----:B------:R-:W-:Y:S02]  /*4840*/  ISETP.GE.OR P0, PT, R2, R12, P0 ;  /* 0x0000000c0200720c */ /* 0x000fe40000706670 */
[-C--:B------:R-:W-:Y:S04]  /*4850*/  SHF.R.U32.HI R0, RZ, R5.reuse, R0 ;  /* 0x00000005ff007219 */ /* 0x080fe80000011600 */
[----:B------:R-:W-:Y:S05]  /*4860*/  SEL R13, R8, R0, !P2 ;  /* 0x00000000080d7207 */ /* 0x000fea0005000000 */
[----:B------:R-:W-:Y:S02]  /*4870*/  IMAD.MOV R12, RZ, RZ, -R13 ;  /* 0x000000ffff0c7224 */ /* 0x000fe400078e0a0d */
[----:B------:R-:W-:Y:S04]  /*4880*/  @!P0 IMAD.HI.U32 R0, R2, R4, RZ ;  /* 0x0000000402008227 */ /* 0x000fe800078e00ff */
[----:B------:R-:W-:Y:S01]  /*4890*/  IMAD R12, R40, R12, R8 ;  /* 0x0000000c280c7224 */ /* 0x000fe200078e0208 */
[----:B------:R-:W-:Y:S04]  /*48a0*/  @!P0 SHF.R.U32.HI R0, RZ, R5, R0 ;  /* 0x00000005ff008219 */ /* 0x000fe80000011600 */
[----:B------:R-:W-:Y:S04]  /*48b0*/  @!P0 SEL R0, R2, R0, !P2 ;  /* 0x0000000002008207 */ /* 0x000fe80005000000 */
[----:B------:R-:W-:Y:S01]  /*48c0*/  @!P0 IADD3 R13, PT, PT, R13, -R0, RZ ;  /* 0x800000000d0d8210 */ /* 0x000fe20007ffe0ff */
[----:B------:R-:W-:Y:S01]  /*48d0*/  @!P0 IMAD R0, R9, R12, R0 ;  /* 0x0000000c09008224 */ /* 0x000fe200078e0200 */
[----:B------:R-:W-:Y:S01]  /*48e0*/  IADD3 R9, PT, PT, -R8, RZ, RZ ;  /* 0x000000ff08097210 */ /* 0x000fe20007ffe1ff */
[--C-:B------:R-:W-:Y:S02]  /*48f0*/  IMAD.MOV R12, RZ, RZ, -R2.reuse ;  /* 0x000000ffff0c7224 */ /* 0x100fe400078e0a02 */
[----:B------:R-:W-:Y:S02]  /*4900*/  @!P0 IMAD R8, R13, R40, R2 ;  /* 0x000000280d088224 */ /* 0x000fe400078e0202 */
[----:B------:R-:W-:Y:S02]  /*4910*/  @!P0 IMAD.MOV.U32 R2, RZ, RZ, R0 ;  /* 0x000000ffff028224 */ /* 0x000fe400078e0000 */
[----:B------:R-:W-:Y:S02]  /*4920*/  IMAD R11, R3, R12, R11 ;  /* 0x0000000c030b7224 */ /* 0x000fe400078e020b */
[----:B------:R-:W-:Y:S02]  /*4930*/  IMAD R10, R6, R9, R10 ;  /* 0x00000009060a7224 */ /* 0x000fe400078e020a */
[----:B------:R-:W-:Y:S02]  /*4940*/  IMAD R11, R2, R3, R11 ;  /* 0x00000003020b7224 */ /* 0x000fe400078e020b */
[----:B------:R-:W-:Y:S02]  /*4950*/  IMAD R10, R8, R6, R10 ;  /* 0x00000006080a7224 */ /* 0x000fe400078e020a */
.L_x_86:
[----:B------:R-:W-:Y:S05]  /*4960*/  BRA.U UP1, `(.L_x_87) ;  /* 0x0000000101107547 */ /* 0x000fea000b800000 */
[----:B------:R-:W-:Y:S04]  /*4970*/  MOV R2, UR6 ;  /* 0x0000000600027c02 */ /* 0x000fe80008000f00 */
[----:B------:R-:W-:Y:S04]  /*4980*/  SHF.L.U32 R2, R2, 0x1f, RZ ;  /* 0x0000001f02027819 */ /* 0x000fe800000006ff */
[----:B------:R-:W2:Y:S02]  /*4990*/  SYNCS.PHASECHK.TRANS64.TRYWAIT P0, [UR7+0x188], R2 ;  /* 0x00018802ff0075a7 */ /* 0x000ea40008001107 */
[----:B--2---:R-:W-:Y:S05]  /*49a0*/  @!P0 BRA `(.L_x_88) ;  /* 0x0000005c00388947 */ /* 0x004fea0003800000 */
.L_x_87:
[----:B------:R-:W-:Y:S02]  /*49b0*/  R2UR UR35, R15 ;  /* 0x000000000f2372ca */ /* 0x000fe400000e0000 */
[----:B------:R-:W-:Y:S02]  /*49c0*/  R2UR UR34, R14 ;  /* 0x000000000e2272ca */ /* 0x000fe400000e0000 */
[----:B------:R-:W-:Y:S02]  /*49d0*/  ISETP.NE.U32.AND P2, PT, RZ, UR4, PT ;  /* 0x00000004ff007c0c */ /* 0x000fe4000bf45070 */
[----:B------:R-:W-:Y:S02]  /*49e0*/  SHF.L.U32 R14, R29, 0x1f, RZ ;  /* 0x0000001f1d0e7819 */ /* 0x000fe400000006ff */
[----:B------:R-:W-:Y:S05]  /*49f0*/  ISETP.NE.AND.EX P2, PT, RZ, UR5, PT, P2 ;  /* 0x00000005ff007c0c */ /* 0x000fea000bf45320 */
[----:B------:R-:W-:Y:S02]  /*4a00*/  USHF.L.U32 UR35, UR35, 0x6, URZ ;  /* 0x0000000623237899 */ /* 0x000fe400080006ff */
[----:B------:R-:W-:Y:S01]  /*4a10*/  USHF.L.U32 UR34, UR34, 0x8, URZ ;  /* 0x0000000822227899 */ /* 0x000fe200080006ff */
[----:B------:R-:W-:Y:S11]  /*4a20*/  BRA.U !UP3, `(.L_x_89) ;  /* 0x000000010b347547 */ /* 0x000ff6000b800000 */
[----:B------:R-:W-:Y:S01]  /*4a30*/  UPLOP3.LUT UP0, UPT, UPT, UPT, UP2, 0x80, 0x8 ;  /* 0x000000000008789c */ /* 0x000fe20003f0f020 */
[----:B--2---:R-:W-:Y:S02]  /*4a40*/  HFMA2 R0, -RZ, RZ, 0, 5.9604644775390625e-08 ;  /* 0x00000001ff007431 */ /* 0x004fe400000001ff */
[----:B------:R-:W-:Y:S03]  /*4a50*/  IMAD.MOV.U32 R96, RZ, RZ, 0x1 ;  /* 0x00000001ff607424 */ /* 0x000fe600078e00ff */
[----:B------:R-:W-:Y:S05]  /*4a60*/  PLOP3.LUT P0, PT, PT, PT, UP0, 0x80, 0x8 ;  /* 0x000000000008781c */ /* 0x000fea0003f0f008 */
[----:B------:R-:W2:Y:S01]  /*4a70*/  @UP0 LDCU.64 UR10, c[0x0][0x888] ;  /* 0x00011100ff0a07ac */ /* 0x000ea20008000a00 */
[----:B------:R-:W-:Y:S07]  /*4a80*/  @UP0 UIMAD UR8, UR36, UR4, URZ ;  /* 0x00000004240802a4 */ /* 0x000fee000f8e02ff */
[----:B------:R-:W-:Y:S01]  /*4a90*/  @!P0 PRMT R96, R0, 0x7610, R96 ;  /* 0x0000761000608816 */ /* 0x000fe20000000060 */
[----:B--2---:R-:W-:Y:S03]  /*4aa0*/  @UP0 UIMAD.WIDE UR10, UR8, 0x4, UR10 ;  /* 0x00000004080a08a5 */ /* 0x004fe6000f8e020a */
[----:B------:R-:W2:Y:S03]  /*4ab0*/  @!UP0 LDCU UR8, c[0x0][0x880] ;  /* 0x00011000ff0887ac */ /* 0x000ea60008000800 */
[----:B------:R-:W-:Y:S01]  /*4ac0*/  IMAD.U32 R8, RZ, RZ, UR10 ;  /* 0x0000000aff087e24 */ /* 0x000fe2000f8e00ff */
[----:B------:R-:W-:Y:S05]  /*4ad0*/  MOV R9, UR11 ;  /* 0x0000000b00097c02 */ /* 0x000fea0008000f00 */
[----:B-----5:R3:W5:Y:S02]  /*4ae0*/  @P0 LDG.E R49, desc[UR46][R8.64] ;  /* 0x0000002e08310981 */ /* 0x020764000c1e1900 */
[----:B--23--:R-:W-:Y:S07]  /*4af0*/  @!P0 IMAD.U32 R49, RZ, RZ, UR8 ;  /* 0x00000008ff318e24 */ /* 0x00cfee000f8e00ff */
.L_x_89:
[----:B-----5:R-:W-:Y:S01]  /*4b00*/  @!P2 FSETP.EQ.AND P0, PT, R49, RZ, PT ;  /* 0x000000ff3100a20b */ /* 0x020fe20003f02000 */
[----:B------:R-:W-:Y:S01]  /*4b10*/  @!UPT UIADD3 URZ, UPT, UPT, URZ, URZ, URZ ;  /* 0x000000fffffff290 */ /* 0x000fe2000fffe0ff */
[----:B------:R-:W-:Y:S11]  /*4b20*/  @!P2 BRA `(.L_x_90) ;  /* 0x000000000014a947 */ /* 0x000ff60003800000 */
[----:B------:R-:W-:Y:S02]  /*4b30*/  LOP3.LUT P2, RZ, R96, 0xff, RZ, 0xc0, !PT ;  /* 0x000000ff60ff7812 */ /* 0x000fe4000784c0ff */
[----:B------:R-:W-:Y:S04]  /*4b40*/  PLOP3.LUT P0, PT, PT, PT, UP0, 0x80, 0x8 ;  /* 0x000000000008781c */ /* 0x000fe80003f0f008 */
[----:B------:R-:W-:Y:S07]  /*4b50*/  PLOP3.LUT P0, PT, P0, PT, PT, 0x8, 0x80 ;  /* 0x000000000080781c */ /* 0x000fee000070e170 */
[----:B------:R-:W-:Y:S11]  /*4b60*/  @P2 FSETP.EQ.AND P0, PT, R49, RZ, PT ;  /* 0x000000ff3100220b */ /* 0x000ff60003f02000 */
[----:B------:R-:W-:Y:S02]  /*4b70*/  @!UPT UIADD3 URZ, UPT, UPT, URZ, URZ, URZ ;  /* 0x000000fffffff290 */ /* 0x000fe4000fffe0ff */
.L_x_90:
[----:B------:R-:W3:Y:S01]  /*4b80*/  SYNCS.PHASECHK.TRANS64.TRYWAIT P2, [UR7+0x160], R14 ;  /* 0x0001600eff0075a7 */ /* 0x000ee20008041107 */
[----:B------:R-:W-:Y:S04]  /*4b90*/  ELECT P4, URZ, PT ;  /* 0x0000000000ff782f */ /* 0x000fe80003880000 */
[----:B------:R-:W-:Y:S11]  /*4ba0*/  PLOP3.LUT P4, PT, P0, P4, PT, 0xf2, 0x2f ;  /* 0x00000000002f781c */ /* 0x000ff60000789e72 */
[----:B------:R-:W-:Y:S02]  /*4bb0*/  @!UPT UIADD3 URZ, UPT, UPT, URZ, URZ, URZ ;  /* 0x000000fffffff290 */ /* 0x000fe4000fffe0ff */
[----:B-1----:R-:W-:Y:S05]  /*4bc0*/  @!P4 IADD3 R8, P0, PT, R30, 0x580, RZ ;  /* 0x000005801e08c810 */ /* 0x002fea0007f1e0ff */
[----:B--2---:R-:W-:Y:S01]  /*4bd0*/  @!P4 IMAD.X R2, RZ, RZ, R31, P0 ;  /* 0x000000ffff02c224 */ /* 0x004fe200000e061f */
[----:B---3--:R-:W-:Y:S07]  /*4be0*/  @!P2 BRA `(.L_x_91) ;  /* 0x0000005800c0a947 */ /* 0x008fee0003800000 */
.L_x_204:
[----:B------:R-:W-:Y:S01]  /*4bf0*/  @!P4 R2UR UR8, R2 ;  /* 0x000000000208c2ca */ /* 0x000fe200000e0000 */
[----:B------:R-:W-:Y:S01]  /*4c00*/  VOTEU.ALL UP1, P4 ;  /* 0x0000000000ff7886 */ /* 0x000fe20002020000 */
[----:B------:R-:W-:Y:S01]  /*4c10*/  @!P4 R2UR UR9, R8 ;  /* 0x000000000809c2ca */ /* 0x000fe200000e0000 */
[----:B-1----:R-:W-:Y:S01]  /*4c20*/  @!P4 IMAD.MOV.U32 R0, RZ, RZ, 0x1000 ;  /* 0x00001000ff00c424 */ /* 0x002fe200078e00ff */
[----:B------:R-:W-:Y:S01]  /*4c30*/  UMOV UR10, 0x0 ;  /* 0x00000000000a7882 */ /* 0x000fe20000000000 */
[----:B------:R-:W-:Y:S01]  /*4c40*/  UMOV UR11, 0x10000000 ;  /* 0x10000000000b7882 */ /* 0x000fe20000000000 */
[----:B------:R-:W-:Y:S01]  /*4c50*/  @!UP1 UIADD3 UR32, UPT, UPT, UR7, 0x400, URZ ;  /* 0x0000040007209890 */ /* 0x000fe2000fffe0ff */
[----:B------:R-:W-:Y:S06]  /*4c60*/  VOTEU.ALL UP1, P4 ;  /* 0x0000000000ff7886 */ /* 0x000fec0002020000 */
[----:B------:R-:W-:Y:S01]  /*4c70*/  IMAD.U32 R9, RZ, RZ, UR8 ;  /* 0x00000008ff097e24 */ /* 0x000fe2000f8e00ff */
[----:B------:R-:W-:Y:S01]  /*4c80*/  UPRMT UR8, UR37, 0x654, UR33 ;  /* 0x0000065425087896 */ /* 0x000fe20008000021 */
[----:B------:R-:W-:Y:S03]  /*4c90*/  IMAD.U32 R8, RZ, RZ, UR9 ;  /* 0x00000009ff087e24 */ /* 0x000fe6000f8e00ff */
[----:B------:R-:W-:Y:S02]  /*4ca0*/  @!P4 R2UR UR15, R9 ;  /* 0x00000000090fc2ca */ /* 0x000fe400000e0000 */
[----:B------:R-:W-:Y:S02]  /*4cb0*/  @!P4 R2UR UR14, R8 ;  /* 0x00000000080ec2ca */ /* 0x000fe400000e0000 */
[----:B------:R-:W-:Y:S05]  /*4cc0*/  @!P4 IADD3 R8, P0, PT, R30, 0x580, RZ ;  /* 0x000005801e08c810 */ /* 0x000fea0007f1e0ff */
[----:B------:R-:W-:Y:S06]  /*4cd0*/  @!P4 IMAD.X R2, RZ, RZ, R31, P0 ;  /* 0x000000ffff02c224 */ /* 0x000fec00000e061f */
[----:B------:R1:W-:Y:S01]  /*4ce0*/  @!UP1 UTMALDG.3D [UR32], [UR14], desc[UR10] ;  /* 0x00000a200e0095b4 */ /* 0x0003e20008011000 */
[----:B------:R1:W-:Y:S01]  /*4cf0*/  @!P4 SYNCS.ARRIVE.TRANS64.RED.A0TR RZ, [UR7+0x140], R0 ;  /* 0x00014000ffffc9a7 */ /* 0x0003e20008300407 */
[----:B------:R-:W-:Y:S01]  /*4d00*/  SYNCS.ARRIVE.TRANS64.RED.A1T0 RZ, [UR8], RZ ;  /* 0x000000ffffff79a7 */ /* 0x000fe20008100408 */
[----:B------:R-:W2:Y:S02]  /*4d10*/  SYNCS.PHASECHK.TRANS64.TRYWAIT P2, [UR7+0x168], R14 ;  /* 0x0001680eff0075a7 */ /* 0x000ea40008041107 */
[----:B-12---:R-:W-:Y:S05]  /*4d20*/  @!P2 BRA `(.L_x_92) ;  /* 0x000000580088a947 */ /* 0x006fea0003800000 */
.L_x_206:
[----:B------:R-:W-:Y:S01]  /*4d30*/  @!P4 R2UR UR8, R2 ;  /* 0x000000000208c2ca */ /* 0x000fe200000e0000 */
[----:B------:R-:W-:Y:S01]  /*4d40*/  VOTEU.ALL UP1, P4 ;  /* 0x0000000000ff7886 */ /* 0x000fe20002020000 */
[----:B------:R-:W-:Y:S01]  /*4d50*/  @!P4 R2UR UR9, R8 ;  /* 0x000000000809c2ca */ /* 0x000fe200000e0000 */
[----:B-1----:R-:W-:Y:S01]  /*4d60*/  @!P4 IMAD.MOV.U32 R0, RZ, RZ, 0x1000 ;  /* 0x00001000ff00c424 */ /* 0x002fe200078e00ff */
[----:B------:R-:W-:Y:S01]  /*4d70*/  UMOV UR10, 0x0 ;  /* 0x00000000000a7882 */ /* 0x000fe20000000000 */
[----:B------:R-:W-:Y:S01]  /*4d80*/  UMOV UR11, 0x10000000 ;  /* 0x10000000000b7882 */ /* 0x000fe20000000000 */
[----:B------:R-:W-:Y:S02]  /*4d90*/  @!UP1 UIADD3 UR26, UPT, UPT, UR34, 0x40, URZ ;  /* 0x00000040221a9890 */ /* 0x000fe4000fffe0ff */
[----:B------:R-:W-:Y:S01]  /*4da0*/  @!UP1 UIADD3 UR24, UPT, UPT, UR7, 0x1400, URZ ;  /* 0x0000140007189890 */ /* 0x000fe2000fffe0ff */
[----:B------:R-:W-:Y:S01]  /*4db0*/  VOTEU.ALL UP1, P4 ;  /* 0x0000000000ff7886 */ /* 0x000fe20002020000 */
[----:B------:R-:W-:Y:S01]  /*4dc0*/  UMOV UR27, UR35 ;  /* 0x00000023001b7c82 */ /* 0x000fe20008000000 */
[----:B------:R-:W-:Y:S02]  /*4dd0*/  UMOV UR28, UR36 ;  /* 0x00000024001c7c82 */ /* 0x000fe40008000000 */
        /* <DEDUP_REMOVED lines=12> */
.L_x_208:
[----:B------:R-:W2:Y:S01]  /*4ea0*/  LDC.64 R12, c[0x0][0xb18] ;  /* 0x0002c600ff0c7b82 */ /* 0x000ea20000000a00 */
[----:B------:R-:W-:Y:S01]  /*4eb0*/  @!P4 R2UR UR8, R2 ;  /* 0x000000000208c2ca */ /* 0x000fe200000e0000 */
[----:B------:R-:W-:Y:S01]  /*4ec0*/  VOTEU.ALL UP1, P4 ;  /* 0x0000000000ff7886 */ /* 0x000fe20002020000 */
[----:B------:R-:W-:Y:S01]  /*4ed0*/  @!P4 R2UR UR9, R8 ;  /* 0x000000000809c2ca */ /* 0x000fe200000e0000 */
[----:B-1----:R-:W-:Y:S01]  /*4ee0*/  @!P4 IMAD.MOV.U32 R0, RZ, RZ, 0x1000 ;  /* 0x00001000ff00c424 */ /* 0x002fe200078e00ff */
[----:B------:R-:W-:Y:S03]  /*4ef0*/  UMOV UR10, 0x0 ;  /* 0x00000000000a7882 */ /* 0x000fe60000000000 */
[----:B------:R-:W1:Y:S01]  /*4f00*/  @!P1 LDC R2, c[0x0][0xb0c] ;  /* 0x0002c300ff029b82 */ /* 0x000e620000000800 */
[----:B------:R-:W-:Y:S01]  /*4f10*/  @!UP1 UIADD3 UR18, UPT, UPT, UR34, 0x80, URZ ;  /* 0x0000008022129890 */ /* 0x000fe2000fffe0ff */
[----:B------:R-:W-:Y:S01]  /*4f20*/  @P3 SHF.R.U32.HI R26, RZ, 0x10, R21 ;  /* 0x00000010ff1a3819 */ /* 0x000fe20000011615 */
[----:B------:R-:W-:Y:S01]  /*4f30*/  @!UP1 UIADD3 UR16, UPT, UPT, UR7, 0x2400, URZ ;  /* 0x0000240007109890 */ /* 0x000fe2000fffe0ff */
[----:B------:R-:W-:Y:S01]  /*4f40*/  VIADD R28, R28, 0x1 ;  /* 0x000000011c1c7836 */ /* 0x000fe20000000000 */
[----:B------:R-:W-:Y:S01]  /*4f50*/  VOTEU.ALL UP1, P4 ;  /* 0x0000000000ff7886 */ /* 0x000fe20002020000 */
[----:B------:R-:W-:Y:S01]  /*4f60*/  UMOV UR11, 0x10000000 ;  /* 0x10000000000b7882 */ /* 0x000fe20000000000 */
[----:B------:R-:W-:Y:S01]  /*4f70*/  UMOV UR19, UR35 ;  /* 0x0000002300137c82 */ /* 0x000fe20008000000 */
[----:B------:R-:W-:Y:S01]  /*4f80*/  IMAD.U32 R9, RZ, RZ, UR8 ;  /* 0x00000008ff097e24 */ /* 0x000fe2000f8e00ff */
[----:B------:R-:W-:Y:S01]  /*4f90*/  UMOV UR20, UR36 ;  /* 0x0000002400147c82 */ /* 0x000fe20008000000 */
[----:B------:R-:W-:Y:S01]  /*4fa0*/  IMAD.U32 R8, RZ, RZ, UR9 ;  /* 0x00000009ff087e24 */ /* 0x000fe2000f8e00ff */
[----:B------:R-:W-:Y:S02]  /*4fb0*/  UPRMT UR8, UR37, 0x654, UR17 ;  /* 0x0000065425087896 */ /* 0x000fe40008000011 */
[----:B------:R-:W-:Y:S02]  /*4fc0*/  @!P4 R2UR UR15, R9 ;  /* 0x00000000090fc2ca */ /* 0x000fe400000e0000 */
[----:B------:R-:W-:Y:S02]  /*4fd0*/  @!P4 R2UR UR14, R8 ;  /* 0x00000000080ec2ca */ /* 0x000fe400000e0000 */
[----:B------:R-:W3:Y:S11]  /*4fe0*/  LDC.64 R8, c[0x0][0xb10] ;  /* 0x0002c400ff087b82 */ /* 0x000ef60000000a00 */
[----:B------:R1:W-:Y:S01]  /*4ff0*/  @!UP1 UTMALDG.3D [UR16], [UR14], desc[UR10] ;  /* 0x00000a100e0095b4 */ /* 0x0003e20008011000 */
[----:B------:R5:W-:Y:S01]  /*5000*/  @!P4 SYNCS.ARRIVE.TRANS64.RED.A0TR RZ, [UR7+0x150], R0 ;  /* 0x00015000ffffc9a7 */ /* 0x000be20008300407 */
[C---:B---3--:R-:W-:Y:S01]  /*5010*/  @!P1 IMAD.HI.U32 R8, R11.reuse, R8, RZ ;  /* 0x000000080b089227 */ /* 0x048fe200078e00ff */
[----:B--2---:R-:W-:Y:S02]  /*5020*/  @!P1 ISETP.NE.AND P0, PT, R12, 0x1, PT ;  /* 0x000000010c00980c */ /* 0x004fe40003f05270 */
[----:B-1----:R-:W-:Y:S01]  /*5030*/  @!P1 ISETP.NE.AND P2, PT, R2, 0x1, PT ;  /* 0x000000010200980c */ /* 0x002fe20003f45270 */
[----:B------:R-:W-:Y:S01]  /*5040*/  SYNCS.ARRIVE.TRANS64.RED.A1T0 RZ, [UR8], RZ ;  /* 0x000000ffffff79a7 */ /* 0x000fe20008100408 */
[C---:B------:R-:W-:Y:S01]  /*5050*/  @!P1 IMAD.HI.U32 R13, R10.reuse, R13, RZ ;  /* 0x0000000d0a0d9227 */ /* 0x040fe200078e00ff */
[----:B------:R-:W-:Y:S04]  /*5060*/  @!P1 SHF.R.U32.HI R8, RZ, R9, R8 ;  /* 0x00000009ff089219 */ /* 0x000fe80000011608 */
[----:B------:R-:W-:Y:S01]  /*5070*/  @!P1 SEL R8, R11, R8, !P2 ;  /* 0x000000080b089207 */ /* 0x000fe20005000000 */
[----:B------:R-:W1:Y:S01]  /*5080*/  SYNCS.PHASECHK.TRANS64.TRYWAIT P5, [UR7+0x178], R14 ;  /* 0x0001780eff0075a7 */ /* 0x000e6200080a1107 */
[----:B-----5:R-:W2:Y:S02]  /*5090*/  @!P1 LDC R0, c[0x0][0xb20] ;  /* 0x0002c800ff009b82 */ /* 0x020ea40000000800 */
[----:B--2---:R-:W-:Y:S04]  /*50a0*/  @!P1 SHF.R.U32.HI R0, RZ, R0, R13 ;  /* 0x00000000ff009219 */ /* 0x004fe8000001160d */
[----:B------:R-:W-:Y:S05]  /*50b0*/  @!P1 SEL R9, R10, R0, !P0 ;  /* 0x000000000a099207 */ /* 0x000fea0004000000 */
[----:B------:R-:W-:Y:S02]  /*50c0*/  @!P1 IMAD.IADD R0, R9, 0x1, -R8 ;  /* 0x0000000109009824 */ /* 0x000fe400078e0a08 */
[----:B------:R-:W-:Y:S02]  /*50d0*/  @!P1 IMAD.IADD R8, R8, 0x1, -R9 ;  /* 0x0000000108089824 */ /* 0x000fe400078e0a09 */
[----:B------:R-:W-:Y:S02]  /*50e0*/  @!P1 IMAD R11, R0, R2, R11 ;  /* 0x00000002000b9224 */ /* 0x000fe400078e020b */
[----:B------:R-:W-:Y:S01]  /*50f0*/  @!P1 IMAD R10, R8, R12, R10 ;  /* 0x0000000c080a9224 */ /* 0x000fe200078e020a */
[----:B-1----:R-:W-:Y:S06]  /*5100*/  @!P5 BRA `(.L_x_94) ;  /* 0x0000005400c0d947 */ /* 0x002fec0003800000 */
.L_x_210:
[----:B------:R-:W-:Y:S01]  /*5110*/  @!P4 IADD3 R2, P0, PT, R30, 0x580, RZ ;  /* 0x000005801e02c810 */ /* 0x000fe20007f1e0ff */
[----:B------:R-:W-:Y:S01]  /*5120*/  VOTEU.ALL UP1, P4 ;  /* 0x0000000000ff7886 */ /* 0x000fe20002020000 */
[----:B------:R-:W-:Y:S01]  /*5130*/  UMOV UR18, 0x0 ;  /* 0x0000000000127882 */ /* 0x000fe20000000000 */
[----:B------:R-:W-:Y:S01]  /*5140*/  UMOV UR19, 0x10000000 ;  /* 0x1000000000137882 */ /* 0x000fe20000000000 */
[----:B------:R-:W-:Y:S01]  /*5150*/  @!P4 R2UR UR9, R2 ;  /* 0x000000000209c2ca */ /* 0x000fe200000e0000 */
[----:B-1----:R-:W-:Y:S01]  /*5160*/  @!P4 IMAD.X R0, RZ, RZ, R31, P0 ;  /* 0x000000ffff00c224 */ /* 0x002fe200000e061f */
[----:B------:R-:W-:Y:S01]  /*5170*/  @!UP1 UIADD3 UR10, UPT, UPT, UR34, 0xc0, URZ ;  /* 0x000000c0220a9890 */ /* 0x000fe2000fffe0ff */
[----:B------:R-:W-:Y:S01]  /*5180*/  ISETP.NE.AND P0, PT, R28, 0x2, PT ;  /* 0x000000021c00780c */ /* 0x000fe20003f05270 */
[----:B------:R-:W-:Y:S01]  /*5190*/  UMOV UR11, UR35 ;  /* 0x00000023000b7c82 */ /* 0x000fe20008000000 */
[----:B------:R-:W-:Y:S01]  /*51a0*/  UMOV UR12, UR36 ;  /* 0x00000024000c7c82 */ /* 0x000fe20008000000 */
[----:B------:R-:W-:Y:S01]  /*51b0*/  @!P4 R2UR UR8, R0 ;  /* 0x000000000008c2ca */ /* 0x000fe200000e0000 */
[----:B------:R-:W-:Y:S01]  /*51c0*/  IMAD.IADD R14, R10, 0x1, R94 ;  /* 0x000000010a0e7824 */ /* 0x000fe200078e025e */
[----:B------:R-:W-:Y:S01]  /*51d0*/  @P3 R2UR UR36, R26 ;  /* 0x000000001a2432ca */ /* 0x000fe200000e0000 */
[----:B------:R-:W-:Y:S01]  /*51e0*/  IMAD.IADD R15, R11, 0x1, R95 ;  /* 0x000000010b0f7824 */ /* 0x000fe200078e025f */
[----:B------:R-:W-:Y:S02]  /*51f0*/  SEL R0, RZ, 0x1, P0 ;  /* 0x00000001ff007807 */ /* 0x000fe40000000000 */
[----:B------:R-:W-:Y:S01]  /*5200*/  LOP3.LUT R29, R29, 0x1, RZ, 0x3c, !PT ;  /* 0x000000011d1d7812 */ /* 0x000fe200078e3cff */
[----:B------:R-:W-:Y:S01]  /*5210*/  IMAD.U32 R8, RZ, RZ, UR9 ;  /* 0x00000009ff087e24 */ /* 0x000fe2000f8e00ff */
[----:B------:R-:W-:Y:S01]  /*5220*/  @!UP1 UIADD3 UR9, UPT, UPT, UR7, 0x158, URZ ;  /* 0x0000015807099890 */ /* 0x000fe2000fffe0ff */
[----:B------:R-:W-:Y:S02]  /*5230*/  LOP3.LUT R27, R27, R0, RZ, 0x3c, !PT ;  /* 0x000000001b1b7212 */ /* 0x000fe400078e3cff */
[----:B------:R-:W-:Y:S02]  /*5240*/  SEL R28, R28, RZ, P0 ;  /* 0x000000ff1c1c7207 */ /* 0x000fe40000000000 */
[----:B------:R-:W-:Y:S01]  /*5250*/  IMAD.U32 R9, RZ, RZ, UR8 ;  /* 0x00000008ff097e24 */ /* 0x000fe2000f8e00ff */
[----:B------:R-:W-:Y:S01]  /*5260*/  @!P4 R2UR UR14, R8 ;  /* 0x00000000080ec2ca */ /* 0x000fe200000e0000 */
[----:B------:R-:W-:Y:S01]  /*5270*/  @!UP1 UIADD3 UR8, UPT, UPT, UR7, 0x3400, URZ ;  /* 0x0000340007089890 */ /* 0x000fe2000fffe0ff */
[----:B------:R-:W-:Y:S02]  /*5280*/  VOTEU.ALL UP1, P4 ;  /* 0x0000000000ff7886 */ /* 0x000fe40002020000 */
[----:B------:R-:W-:Y:S11]  /*5290*/  @!P4 R2UR UR15, R9 ;  /* 0x00000000090fc2ca */ /* 0x000ff600000e0000 */
[----:B------:R-:W-:Y:S02]  /*52a0*/  @!UPT UIADD3 URZ, UPT, UPT, URZ, URZ, URZ ;  /* 0x000000fffffff290 */ /* 0x000fe4000fffe0ff */
[----:B------:R2:W-:Y:S01]  /*52b0*/  @!UP1 UTMALDG.3D [UR8], [UR14], desc[UR18] ;  /* 0x000012080e0095b4 */ /* 0x0005e20008011000 */
[----:B------:R2:W-:Y:S01]  /*52c0*/  @!P4 SYNCS.ARRIVE.TRANS64.RED.A0TR RZ, [UR7+0x158], R25 ;  /* 0x00015819ffffc9a7 */ /* 0x0005e20008300407 */
[----:B------:R-:W-:Y:S01]  /*52d0*/  UPLOP3.LUT UP1, UPT, UPT, UPT, UPT, 0x80, 0x8 ;  /* 0x000000000008789c */ /* 0x000fe20003f2f070 */
[----:B------:R-:W-:Y:S01]  /*52e0*/  SYNCS.ARRIVE.TRANS64.RED.A1T0 RZ, [UR13], RZ ;  /* 0x000000ffffff79a7 */ /* 0x000fe2000810040d */
[----:B------:R-:W-:Y:S09]  /*52f0*/  @P3 BRA `(.L_x_95) ;  /* 0xfffffff000a03947 */ /* 0x000ff2000383ffff */
[----:B------:R-:W-:-:S04]  /*5300*/  SHF.L.U32 R2, R29, 0x1f, RZ ;  /* 0x0000001f1d027819 */ /* 0x000fc800000006ff */
[----:B------:R-:W1:Y:S02]  /*5310*/  SYNCS.PHASECHK.TRANS64.TRYWAIT P0, [UR7+0x160], R2 ;  /* 0x00016002ff0075a7 */ /* 0x000e640008001107 */
[----:B-1----:R-:W-:Y:S05]  /*5320*/  @!P0 BRA `(.L_x_96) ;  /* 0x0000005400508947 */ /* 0x002fea0003800000 */
.L_x_212:
[----:B------:R-:W3:Y:S02]  /*5330*/  SYNCS.PHASECHK.TRANS64.TRYWAIT P0, [UR7+0x168], R2 ;  /* 0x00016802ff0075a7 */ /* 0x000ee40008001107 */
[----:B---3--:R-:W-:Y:S05]  /*5340*/  @!P0 BRA `(.L_x_97) ;  /* 0x0000005400608947 */ /* 0x008fea0003800000 */
.L_x_214:
[----:B------:R-:W3:Y:S02]  /*5350*/  SYNCS.PHASECHK.TRANS64.TRYWAIT P0, [UR7+0x170], R2 ;  /* 0x00017002ff0075a7 */ /* 0x000ee40008001107 */
[----:B---3--:R-:W-:Y:S05]  /*5360*/  @!P0 BRA `(.L_x_98) ;  /* 0x0000005400708947 */ /* 0x008fea0003800000 */
.L_x_216:
[----:B-1----:R-:W-:-:S07]  /*5370*/  MOV R0, UR7 ;  /* 0x0000000700007c02 */ /* 0x002fce0008000f00 */
.L_x_99:
[----:B-1----:R-:W-:-:S04]  /*5380*/  SHF.L.U32 R2, R29, 0x1f, RZ ;  /* 0x0000001f1d027819 */ /* 0x002fc800000006ff */
[----:B------:R1:W3:Y:S03]  /*5390*/  SYNCS.PHASECHK.TRANS64.TRYWAIT P0, [R0+URZ+0x178], R2 ;  /* 0x00017802000075a7 */ /* 0x0002e600080011ff */
[----:B---3--:R-:W-:Y:S05]  /*53a0*/  @!P0 NANOSLEEP.SYNCS 0x989680 ;  /* 0x009896800000895d */ /* 0x008fea0003900000 */
[----:B------:R-:W3:Y:S02]  /*53b0*/  @!P0 SYNCS.PHASECHK.TRANS64 P0, [R0+URZ+0x178], R2 ;  /* 0x00017802000085a7 */ /* 0x000ee400080010ff */
[----:B--23--:R-:W-:Y:S05]  /*53c0*/  @P0 EXIT ;  /* 0x000000000000094d */ /* 0x00cfea0003800000 */
[----:B------:R-:W-:Y:S05]  /*53d0*/  BRA `(.L_x_99) ;  /* 0xfffffffc00e87947 */ /* 0x000fea000383ffff */
.L_x_84:
[----:B------:R-:W-:-:S06]  /*53e0*/  UISETP.GE.AND UP1, UPT, UR8, 0x4, UPT ;  /* 0x000000040800788c */ /* 0x000fcc000bf26270 */
[----:B------:R-:W-:-:S13]  /*53f0*/  PLOP3.LUT P0, PT, PT, PT, UP1, 0x80, 0x8 ;  /* 0x000000000008781c */ /* 0x000fda0003f0f018 */
[----:B------:R-:W-:Y:S05]  /*5400*/  @!P0 EXIT ;  /* 0x000000000000894d */ /* 0x000fea0003800000 */
[----:B------:R-:W-:Y:S01]  /*5410*/  BAR.SYNC.DEFER_BLOCKING 0x6, 0xa0 ;  /* 0x0182800000007b1d */ /* 0x000fe20000010000 */
[C---:B------:R-:W-:Y:S01]  /*5420*/  IMAD.SHL.U32 R3, R108.reuse, 0x40, RZ ;  /* 0x000000406c037824 */ /* 0x040fe200078e00ff */
[C---:B------:R-:W-:Y:S01]  /*5430*/  LOP3.LUT R110, R108.reuse, 0x60, RZ, 0xc0, !PT ;  /* 0x000000606c6e7812 */ /* 0x040fe200078ec0ff */
[C---:B------:R-:W-:Y:S01]  /*5440*/  IMAD.SHL.U32 R100, R108.reuse, 0x20, RZ ;  /* 0x000000206c647824 */ /* 0x040fe200078e00ff */
[----:B------:R-:W-:Y:S01]  /*5450*/  CS2R R106, SRZ ;  /* 0x00000000006a7805 */ /* 0x000fe2000001ff00 */
[C---:B------:R-:W-:Y:S01]  /*5460*/  IMAD.SHL.U32 R4, R108.reuse, 0x2, RZ ;  /* 0x000000026c047824 */ /* 0x040fe200078e00ff */
[----:B------:R-:W-:Y:S02]  /*5470*/  UMOV UR49, 0x400 ;  /* 0x0000040000317882 */ /* 0x000fe40000000000 */
[----:B------:R-:W1:Y:S01]  /*5480*/  LDC R99, c[0x0][0x370] ;  /* 0x0000dc00ff637b82 */ /* 0x000e620000000800 */
[----:B------:R-:W-:Y:S01]  /*5490*/  ULEA UR49, UR37, UR49, 0x18 ;  /* 0x0000003125317291 */ /* 0x000fe2000f8ec0ff */
[----:B------:R-:W-:Y:S01]  /*54a0*/  LOP3.LUT R2, R3, 0x180, RZ, 0xc0, !PT ;  /* 0x0000018003027812 */ /* 0x000fe200078ec0ff */
[----:B------:R-:W-:Y:S01]  /*54b0*/  IMAD.U32 R46, R108, 0x10000, RZ ;  /* 0x000100006c2e7824 */ /* 0x000fe200078e00ff */
[----:B------:R-:W-:Y:S01]  /*54c0*/  LOP3.LUT R100, R100, 0xc00, RZ, 0xc0, !PT ;  /* 0x00000c0064647812 */ /* 0x000fe200078ec0ff */
[----:B------:R-:W-:Y:S01]  /*54d0*/  UIADD3 UR4, UPT, UPT, UR49, 0x4400, URZ ;  /* 0x0000440031047890 */ /* 0x000fe2000fffe0ff */
[----:B------:R-:W-:Y:S01]  /*54e0*/  LOP3.LUT R4, R2, 0x20, R4, 0xf8, !PT ;  /* 0x0000002002047812 */ /* 0x000fe200078ef804 */
[----:B------:R-:W-:Y:S01]  /*54f0*/  IMAD.SHL.U32 R2, R108, 0x8, RZ ;  /* 0x000000086c027824 */ /* 0x000fe200078e00ff */
[----:B------:R-:W2:Y:S01]  /*5500*/  LDC R42, c[0x0][0xb0c] ;  /* 0x0002c300ff2a7b82 */ /* 0x000ea20000000800 */
[----:B------:R-:W-:Y:S01]  /*5510*/  LOP3.LUT R100, R100, 0x40, R3, 0xf8, !PT ;  /* 0x0000004064647812 */ /* 0x000fe200078ef803 */
[----:B------:R-:W-:Y:S01]  /*5520*/  IMAD.MOV.U32 R45, RZ, RZ, RZ ;  /* 0x000000ffff2d7224 */ /* 0x000fe200078e00ff */
[----:B------:R-:W-:Y:S01]  /*5530*/  LOP3.LUT R46, R46, 0x600000, RZ, 0xc0, !PT ;  /* 0x006000002e2e7812 */ /* 0x000fe200078ec0ff */
[----:B------:R-:W-:Y:S01]  /*5540*/  IMAD.MOV.U32 R112, RZ, RZ, RZ ;  /* 0x000000ffff707224 */ /* 0x000fe200078e00ff */
[----:B------:R-:W-:-:S02]  /*5550*/  LOP3.LUT R108, R108, 0x2, RZ, 0xc0, !PT ;  /* 0x000000026c6c7812 */ /* 0x000fc400078ec0ff */
[----:B------:R-:W-:Y:S02]  /*5560*/  CS2R R104, SRZ ;  /* 0x0000000000687805 */ /* 0x000fe4000001ff00 */
[----:B------:R-:W-:Y:S01]  /*5570*/  LOP3.LUT R2, R4, 0x30, R2, 0x78, !PT ;  /* 0x0000003004027812 */ /* 0x000fe200078e7802 */
[----:B------:R-:W4:Y:S01]  /*5580*/  LDC R97, c[0x0][0xb20] ;  /* 0x0002c800ff617b82 */ /* 0x000f220000000800 */
[----:B------:R-:W3:Y:S01]  /*5590*/  LDS R0, [UR49+0x240] ;  /* 0x00024031ff007984 */ /* 0x000ee20008000800 */
[----:B------:R-:W-:Y:S01]  /*55a0*/  LOP3.LUT R100, R100, 0x200, R3, 0xf8, !PT ;  /* 0x0000020064647812 */ /* 0x000fe200078ef803 */
[----:B------:R-:W-:Y:S01]  /*55b0*/  IMAD.MOV R102, RZ, RZ, -R108 ;  /* 0x000000ffff667224 */ /* 0x000fe200078e0a6c */
[----:B------:R-:W1:Y:S01]  /*55c0*/  LDCU.64 UR52, c[0x0][0x348] ;  /* 0x00006900ff3477ac */ /* 0x000e620008000a00 */
[----:B------:R-:W-:Y:S01]  /*55d0*/  IMAD.U32 R109, RZ, RZ, UR4 ;  /* 0x00000004ff6d7e24 */ /* 0x000fe2000f8e00ff */
[----:B------:R-:W-:Y:S02]  /*55e0*/  LOP3.LUT R100, R100, R2, RZ, 0xfc, !PT ;  /* 0x0000000264647212 */ /* 0x000fe400078efcff */
[----:B------:R-:W1:Y:S01]  /*55f0*/  LDC R41, c[0x0][0xb30] ;  /* 0x0002cc00ff297b82 */ /* 0x000e620000000800 */
[----:B------:R-:W1:Y:S01]  /*5600*/  LDCU.64 UR38, c[0x0][0x888] ;  /* 0x00011100ff2677ac */ /* 0x000e620008000a00 */
[----:B------:R-:W1:Y:S06]  /*5610*/  LDCU.64 UR44, c[0x0][0x890] ;  /* 0x00011200ff2c77ac */ /* 0x000e6c0008000a00 */
[----:B------:R-:W1:Y:S01]  /*5620*/  LDC.64 R92, c[0x0][0xb10] ;  /* 0x0002c400ff5c7b82 */ /* 0x000e620000000a00 */
[----:B------:R-:W-:-:S07]  /*5630*/  UIADD3 UR48, UPT, UPT, UR49, 0x400, URZ ;  /* 0x0000040031307890 */ /* 0x000fce000fffe0ff */
[----:B------:R-:W1:Y:S08]  /*5640*/  LDC.64 R38, c[0x0][0xb18] ;  /* 0x0002c600ff267b82 */ /* 0x000e700000000a00 */
[----:B------:R-:W1:Y:S08]  /*5650*/  LDC.64 R36, c[0x0][0xb28] ;  /* 0x0002ca00ff247b82 */ /* 0x000e700000000a00 */
[----:B------:R-:W1:Y:S01]  /*5660*/  LDC.64 R90, c[0x0][0x8b0] ;  /* 0x00022c00ff5a7b82 */ /* 0x000e620000000a00 */
[----:B---3--:R-:W-:-:S07]  /*5670*/  IMAD.IADD R46, R0, 0x1, R46 ;  /* 0x00000001002e7824 */ /* 0x008fce00078e022e */
[----:B------:R-:W3:Y:S08]  /*5680*/  LDC.64 R88, c[0x0][0x8a8] ;  /* 0x00022a00ff587b82 */ /* 0x000ef00000000a00 */
[----:B--2-4-:R-:W1:Y:S02]  /*5690*/  LDC R98, c[0x0][0x374] ;  /* 0x0000dd00ff627b82 */ /* 0x014e640000000800 */
.L_x_141:
[----:B------:R-:W-:Y:S02]  /*56a0*/  LEA R0, R112, UR49, 0x3 ;  /* 0x0000003170007c11 */ /* 0x000fe4000f8e18ff */
[----:B------:R-:W-:Y:S02]  /*56b0*/  SHF.L.U32 R2, R106, 0x1f, RZ ;  /* 0x0000001f6a027819 */ /* 0x000fe400000006ff */
[----:B------:R-:W-:Y:S02]  /*56c0*/  LEA R16, R112, UR49, 0x4 ;  /* 0x0000003170107c11 */ /* 0x000fe4000f8e20ff */
[----:B------:R-:W2:Y:S02]  /*56d0*/  SYNCS.PHASECHK.TRANS64.TRYWAIT P0, [R0+URZ+0x190], R2 ;  /* 0x00019002000075a7 */ /* 0x000ea400080011ff */
[----:B-12---:R-:W-:Y:S05]  /*56e0*/  @!P0 BRA `(.L_x_100) ;  /* 0x0000005000a88947 */ /* 0x006fea0003800000 */
.L_x_217:
[----:B------:R-:W4:Y:S01]  /*56f0*/  LDC.64 R10, c[0x0][0xb10] ;  /* 0x0002c400ff0a7b82 */ /* 0x000f220000000a00 */
[----:B------:R-:W3:Y:S01]  /*5700*/  LDS.128 R16, [R16+0x220] ;  /* 0x0002200010107984 */ /* 0x000ee20000000c00 */
[----:B-1----:R-:W-:Y:S01]  /*5710*/  ISETP.NE.AND P1, PT, R41, 0x1, PT ;  /* 0x000000012900780c */ /* 0x002fe20003f25270 */
[----:B--2---:R-:W-:Y:S01]  /*5720*/  VIADD R0, R0, 0x1a0 ;  /* 0x000001a000007836 */ /* 0x004fe20000000000 */
[----:B------:R-:W-:Y:S04]  /*5730*/  ISETP.GE.AND P0, PT, R40, 0x1, PT ;  /* 0x000000012800780c */ /* 0x000fe80003f06270 */
[----:B------:R-:W1:Y:S01]  /*5740*/  LDC.64 R8, c[0x0][0xb18] ;  /* 0x0002c600ff087b82 */ /* 0x000e620000000a00 */
[----:B------:R-:W-:Y:S01]  /*5750*/  PRMT R0, RZ, 0x654, R0 ;  /* 0x00000654ff007816 */ /* 0x000fe20000000000 */
[----:B------:R-:W-:Y:S01]  /*5760*/  @!PT LDS RZ, [RZ] ;  /* 0x00000000fffff984 */ /* 0x000fe20000000800 */
[----:B------:R-:W-:Y:S01]  /*5770*/  @!PT LDS RZ, [RZ] ;  /* 0x00000000fffff984 */ /* 0x000fe20000000800 */
[----:B------:R-:W-:Y:S01]  /*5780*/  @!PT LDS RZ, [RZ] ;  /* 0x00000000fffff984 */ /* 0x000fe20000000800 */
[----:B------:R-:W-:Y:S01]  /*5790*/  @!PT LDS RZ, [RZ] ;  /* 0x00000000fffff984 */ /* 0x000fe20000000800 */
[----:B------:R2:W-:Y:S06]  /*57a0*/  MEMBAR.ALL.CTA ;  /* 0x0000000000007992 */ /* 0x0005ec0000008000 */
[----:B--2---:R-:W2:Y:S01]  /*57b0*/  FENCE.VIEW.ASYNC.S ;  /* 0x00000000000073c6 */ /* 0x004ea20000000000 */
[----:B------:R-:W1:Y:S08]  /*57c0*/  @!P1 LDC R12, c[0x0][0xb20] ;  /* 0x0002c800ff0c9b82 */ /* 0x000e700000000800 */
[----:B------:R-:W1:Y:S01]  /*57d0*/  @!P1 LDC R7, c[0x0][0xb0c] ;  /* 0x0002c300ff079b82 */ /* 0x000e620000000800 */
[----:B--2---:R2:W-:Y:S01]  /*57e0*/  SYNCS.ARRIVE.TRANS64.RED.A1T0 RZ, [R0+URZ], RZ ;  /* 0x000000ff00ff79a7 */ /* 0x0045e200081004ff */
[----:B---3--:R-:W-:Y:S04]  /*57f0*/  LOP3.LUT P4, RZ, R18, 0x1, RZ, 0xc0, !PT ;  /* 0x0000000112ff7812 */ /* 0x008fe8000788c0ff */
[----:B------:R-:W-:Y:S09]  /*5800*/  P2R R111, PR, RZ, 0x10 ;  /* 0x00000010ff6f7803 */ /* 0x000ff20000000000 */
[----:B------:R-:W-:Y:S02]  /*5810*/  @P4 MOV R44, R16 ;  /* 0x00000010002c4202 */ /* 0x000fe40000000f00 */
[----:B------:R-:W-:Y:S01]  /*5820*/  @P4 LOP3.LUT R43, R17, 0xffff, RZ, 0xc0, !PT ;  /* 0x0000ffff112b4812 */ /* 0x000fe200078ec0ff */
[----:B--2-4-:R-:W-:Y:S06]  /*5830*/  @!P0 BRA `(.L_x_101) ;  /* 0x0000000000a48947 */ /* 0x014fec0003800000 */
[----:B------:R-:W-:Y:S01]  /*5840*/  IMAD.HI.U32 R0, R98, R39, RZ ;  /* 0x0000002762007227 */ /* 0x000fe200078e00ff */
[----:B------:R-:W-:Y:S02]  /*5850*/  ISETP.NE.AND P0, PT, R38, 0x1, PT ;  /* 0x000000012600780c */ /* 0x000fe40003f05270 */
[----:B------:R-:W-:Y:S01]  /*5860*/  ISETP.NE.AND P2, PT, R40, 0x1, PT ;  /* 0x000000012800780c */ /* 0x000fe20003f45270 */
[----:B------:R-:W-:Y:S01]  /*5870*/  IMAD.HI.U32 R4, R99, R92, RZ ;  /* 0x0000005c63047227 */ /* 0x000fe200078e00ff */
[----:B------:R-:W-:Y:S02]  /*5880*/  SHF.R.U32.HI R0, RZ, R97, R0 ;  /* 0x00000061ff007219 */ /* 0x000fe40000011600 */
[----:B------:R-:W-:Y:S01]  /*5890*/  ISETP.NE.AND P3, PT, R42, 0x1, PT ;  /* 0x000000012a00780c */ /* 0x000fe20003f65270 */
[----:B------:R-:W-:Y:S01]  /*58a0*/  IMAD.HI.U32 R6, R43, R39, RZ ;  /* 0x000000272b067227 */ /* 0x000fe200078e00ff */
[-C--:B------:R-:W-:Y:S02]  /*58b0*/  SHF.R.U32.HI R4, RZ, R93.reuse, R4 ;  /* 0x0000005dff047219 */ /* 0x080fe40000011604 */
[----:B------:R-:W-:Y:S01]  /*58c0*/  SEL R0, R98, R0, !P0 ;  /* 0x0000000062007207 */ /* 0x000fe20004000000 */
[----:B------:R-:W-:Y:S01]  /*58d0*/  IMAD.HI.U32 R5, R44, R92, RZ ;  /* 0x0000005c2c057227 */ /* 0x000fe200078e00ff */
[----:B------:R-:W-:Y:S03]  /*58e0*/  SEL R4, R99, R4, !P3 ;  /* 0x0000000463047207 */ /* 0x000fe60005800000 */
[-C--:B------:R-:W-:Y:S01]  /*58f0*/  IMAD.HI.U32 R3, R0, R36.reuse, RZ ;  /* 0x0000002400037227 */ /* 0x080fe200078e00ff */
[----:B------:R-:W-:Y:S03]  /*5900*/  SHF.R.U32.HI R5, RZ, R93, R5 ;  /* 0x0000005dff057219 */ /* 0x000fe60000011605 */
[----:B------:R-:W-:Y:S01]  /*5910*/  IMAD.HI.U32 R2, R4, R36, RZ ;  /* 0x0000002404027227 */ /* 0x000fe200078e00ff */
[----:B------:R-:W-:Y:S02]  /*5920*/  @P2 SHF.R.U32.HI R0, RZ, R37, R3 ;  /* 0x00000025ff002219 */ /* 0x000fe40000011603 */
[----:B------:R-:W-:Y:S02]  /*5930*/  SHF.R.U32.HI R3, RZ, R97, R6 ;  /* 0x00000061ff037219 */ /* 0x000fe40000011606 */
[----:B------:R-:W-:Y:S01]  /*5940*/  @P2 SHF.R.U32.HI R4, RZ, R37, R2 ;  /* 0x00000025ff042219 */ /* 0x000fe20000011602 */
[----:B------:R-:W-:Y:S01]  /*5950*/  IMAD R0, R40, R0, RZ ;  /* 0x0000000028007224 */ /* 0x000fe200078e02ff */
[----:B------:R-:W-:Y:S02]  /*5960*/  SEL R3, R43, R3, !P0 ;  /* 0x000000032b037207 */ /* 0x000fe40004000000 */
[----:B------:R-:W-:Y:S01]  /*5970*/  SEL R2, R44, R5, !P3 ;  /* 0x000000052c027207 */ /* 0x000fe20005800000 */
[----:B------:R-:W-:Y:S01]  /*5980*/  IMAD R5, R40, R4, RZ ;  /* 0x0000000428057224 */ /* 0x000fe200078e02ff */
[C---:B------:R-:W-:Y:S01]  /*5990*/  ISETP.GE.AND P0, PT, R3.reuse, R0, PT ;  /* 0x000000000300720c */ /* 0x040fe20003f06270 */
[C---:B------:R-:W-:Y:S03]  /*59a0*/  IMAD.HI.U32 R0, R3.reuse, R36, RZ ;  /* 0x0000002403007227 */ /* 0x040fe600078e00ff */
[C---:B------:R-:W-:Y:S02]  /*59b0*/  ISETP.GE.OR P0, PT, R2.reuse, R5, P0 ;  /* 0x000000050200720c */ /* 0x040fe40000706670 */
[----:B------:R-:W-:Y:S04]  /*59c0*/  SHF.R.U32.HI R0, RZ, R37, R0 ;  /* 0x00000025ff007219 */ /* 0x000fe80000011600 */
[C---:B------:R-:W-:Y:S05]  /*59d0*/  SEL R6, R3.reuse, R0, !P2 ;  /* 0x0000000003067207 */ /* 0x040fea0005000000 */
        /* <DEDUP_REMOVED lines=14> */
[----:B------:R-:W-:Y:S07]  /*5ac0*/  IMAD R43, R3, R38, R43 ;  /* 0x00000026032b7224 */ /* 0x000fee00078e022b */
.L_x_101:
[----:B-1----:R-:W-:Y:S01]  /*5ad0*/  @!P1 ISETP.NE.AND P0, PT, R8, 0x1, PT ;  /* 0x000000010800980c */ /* 0x002fe20003f05270 */
[----:B------:R-:W-:Y:S01]  /*5ae0*/  @!P1 IMAD.HI.U32 R0, R44, R10, RZ ;  /* 0x0000000a2c009227 */ /* 0x000fe200078e00ff */
[----:B------:R-:W-:Y:S01]  /*5af0*/  @!P1 ISETP.NE.AND P2, PT, R7, 0x1, PT ;  /* 0x000000010700980c */ /* 0x000fe20003f45270 */
[----:B------:R-:W-:Y:S01]  /*5b00*/  ULOP3.LUT UP0, URZ, UR48, 0x1b0, URZ, 0xc0, !UPT ;  /* 0x000001b030ff7892 */ /* 0x000fe2000f80c0ff */
[----:B------:R-:W-:Y:S01]  /*5b10*/  R2UR UR42, R15 ;  /* 0x000000000f2a72ca */ /* 0x000fe200000e0000 */
[C---:B------:R-:W-:Y:S01]  /*5b20*/  @!P1 IMAD.HI.U32 R2, R43.reuse, R9, RZ ;  /* 0x000000092b029227 */ /* 0x040fe200078e00ff */
[----:B------:R-:W-:Y:S02]  /*5b30*/  @!P1 SHF.R.U32.HI R0, RZ, R11, R0 ;  /* 0x0000000bff009219 */ /* 0x000fe40000011600 */
[----:B------:R-:W-:Y:S01]  /*5b40*/  R2UR UR41, R14 ;  /* 0x000000000e2972ca */ /* 0x000fe200000e0000 */
[----:B------:R-:W-:Y:S01]  /*5b50*/  VIADD R112, R112, 0x1 ;  /* 0x0000000170707836 */ /* 0x000fe20000000000 */
[----:B------:R-:W-:Y:S02]  /*5b60*/  @!P1 SHF.R.U32.HI R2, RZ, R12, R2 ;  /* 0x0000000cff029219 */ /* 0x000fe40000011602 */
[----:B------:R-:W-:Y:S02]  /*5b70*/  @!P1 SEL R3, R44, R0, !P2 ;  /* 0x000000002c039207 */ /* 0x000fe40005000000 */
[----:B------:R-:W-:Y:S02]  /*5b80*/  @!P1 SEL R2, R43, R2, !P0 ;  /* 0x000000022b029207 */ /* 0x000fe40004000000 */
[----:B------:R-:W-:Y:S01]  /*5b90*/  @P4 SHF.R.U32.HI R103, RZ, 0x10, R17 ;  /* 0x00000010ff674819 */ /* 0x000fe20000011611 */
[----:B------:R-:W-:Y:S02]  /*5ba0*/  USHF.L.U32 UR42, UR42, 0x6, URZ ;  /* 0x000000062a2a7899 */ /* 0x000fe400080006ff */
[----:B------:R-:W-:Y:S02]  /*5bb0*/  @!P1 IMAD.IADD R0, R2, 0x1, -R3 ;  /* 0x0000000102009824 */ /* 0x000fe400078e0a03 */
[----:B------:R-:W-:Y:S01]  /*5bc0*/  @!P1 IMAD.IADD R2, R3, 0x1, -R2 ;  /* 0x0000000103029824 */ /* 0x000fe200078e0a02 */
[----:B------:R-:W-:Y:S01]  /*5bd0*/  USHF.L.U32 UR41, UR41, 0x8, URZ ;  /* 0x0000000829297899 */ /* 0x000fe200080006ff */
[----:B------:R-:W-:Y:S02]  /*5be0*/  @!P1 IMAD R44, R0, R7, R44 ;  /* 0x00000007002c9224 */ /* 0x000fe400078e022c */
[----:B------:R-:W-:Y:S01]  /*5bf0*/  @!P1 IMAD R43, R2, R8, R43 ;  /* 0x00000008022b9224 */ /* 0x000fe200078e022b */
[----:B------:R-:W-:Y:S08]  /*5c00*/  BRA.U !UP0, `(.L_x_102) ;  /* 0x0000000108407547 */ /* 0x000ff0000b800000 */
[----:B------:R-:W1:Y:S01]  /*5c10*/  LDCU.64 UR8, c[0x4][0x88] ;  /* 0x01001100ff0877ac */ /* 0x000e620008000a00 */
[----:B------:R-:W-:Y:S01]  /*5c20*/  MOV R3, 0x0 ;  /* 0x0000000000037802 */ /* 0x000fe20000000f00 */
[----:B------:R-:W-:Y:S02]  /*5c30*/  HFMA2 R12, -RZ, RZ, 0, 5.9604644775390625e-08 ;  /* 0x00000001ff0c7431 */ /* 0x000fe400000001ff */
[----:B------:R-:W-:Y:S02]  /*5c40*/  IMAD.MOV.U32 R8, RZ, RZ, 0x70 ;  /* 0x00000070ff087424 */ /* 0x000fe400078e00ff */
[----:B------:R-:W-:Y:S01]  /*5c50*/  IMAD.MOV.U32 R13, RZ, RZ, RZ ;  /* 0x000000ffff0d7224 */ /* 0x000fe200078e00ff */
[----:B------:R-:W2:Y:S01]  /*5c60*/  LDCU.64 UR6, c[0x4][0x90] ;  /* 0x01001200ff0677ac */ /* 0x000ea20008000a00 */
[----:B------:R-:W3:Y:S01]  /*5c70*/  LDC.64 R2, c[0x4][R3] ;  /* 0x0100000003027b82 */ /* 0x000ee20000000a00 */
[----:B------:R-:W4:Y:S01]  /*5c80*/  LDCU.64 UR4, c[0x4][0x8] ;  /* 0x01000100ff0477ac */ /* 0x000f220008000a00 */
[----:B-1----:R-:W-:Y:S01]  /*5c90*/  MOV R5, UR9 ;  /* 0x0000000900057c02 */ /* 0x002fe20008000f00 */
[----:B------:R-:W-:Y:S01]  /*5ca0*/  IMAD.U32 R4, RZ, RZ, UR8 ;  /* 0x00000008ff047e24 */ /* 0x000fe2000f8e00ff */
[----:B--2---:R-:W-:Y:S01]  /*5cb0*/  MOV R7, UR7 ;  /* 0x0000000700077c02 */ /* 0x004fe20008000f00 */
[----:B------:R-:W-:Y:S01]  /*5cc0*/  IMAD.U32 R6, RZ, RZ, UR6 ;  /* 0x00000006ff067e24 */ /* 0x000fe2000f8e00ff */
[----:B----4-:R-:W-:Y:S01]  /*5cd0*/  MOV R11, UR5 ;  /* 0x00000005000b7c02 */ /* 0x010fe20008000f00 */
[----:B------:R-:W-:Y:S02]  /*5ce0*/  IMAD.U32 R10, RZ, RZ, UR4 ;  /* 0x00000004ff0a7e24 */ /* 0x000fe4000f8e00ff */
[----:B------:R-:W-:Y:S07]  /*5cf0*/  LEPC R20, `(.L_x_102) ;  /* 0x000000001014794e */ /* 0x000fee0000000000 */
[----:B---3-5:R-:W-:Y:S05]  /*5d00*/  CALL.ABS.NOINC R2 ;  /* 0x0000000002007343 */ /* 0x028fea0003c00000 */
.L_x_102:
[----:B------:R-:W-:Y:S01]  /*5d10*/  LOP3.LUT P0, RZ, R109, 0x1b0, RZ, 0xc0, !PT ;  /* 0x000001b06dff7812 */ /* 0x000fe2000780c0ff */
[----:B------:R-:W-:Y:S11]  /*5d20*/  BSSY.RECONVERGENT B6, `(.L_x_103) ;  /* 0x0000013000067945 */ /* 0x000ff60003800200 */
[----:B------:R-:W-:Y:S01]  /*5d30*/  @!UPT UIADD3 URZ, UPT, UPT, URZ, URZ, URZ ;  /* 0x000000fffffff290 */ /* 0x000fe2000fffe0ff */
[----:B------:R-:W-:Y:S05]  /*5d40*/  @!P0 BRA `(.L_x_104) ;  /* 0x0000000000408947 */ /* 0x000fea0003800000 */
        /* <DEDUP_REMOVED lines=16> */
.L_x_104:
[----:B------:R-:W-:Y:S05]  /*5e50*/  BSYNC.RECONVERGENT B6 ;  /* 0x0000000000067941 */ /* 0x000fea0003800200 */
.L_x_103:
[----:B------:R-:W-:Y:S01]  /*5e60*/  ISETP.NE.U32.AND P4, PT, R90, RZ, PT ;  /* 0x000000ff5a00720c */ /* 0x000fe20003f85070 */
[----:B------:R-:W-:Y:S01]  /*5e70*/  UISETP.NE.AND UP2, UPT, UR50, URZ, UPT ;  /* 0x000000ff3200728c */ /* 0x000fe2000bf45270 */
[----:B------:R-:W-:Y:S01]  /*5e80*/  ISETP.NE.U32.AND P2, PT, RZ, UR38, PT ;  /* 0x00000026ff007c0c */ /* 0x000fe2000bf45070 */
[----:B------:R-:W-:Y:S01]  /*5e90*/  UISETP.NE.U32.AND UP1, UPT, UR44, URZ, UPT ;  /* 0x000000ff2c00728c */ /* 0x000fe2000bf25070 */
[----:B------:R-:W-:Y:S01]  /*5ea0*/  ISETP.NE.AND.EX P4, PT, R91, RZ, PT, P4 ;  /* 0x000000ff5b00720c */ /* 0x000fe20003f85340 */
[----:B------:R-:W-:Y:S01]  /*5eb0*/  UPLOP3.LUT UP0, UPT, UPT, UPT, UPT, 0x40, 0x4 ;  /* 0x000000000004789c */ /* 0x000fe20003f0e870 */
[----:B------:R-:W-:Y:S01]  /*5ec0*/  ISETP.NE.AND.EX P2, PT, RZ, UR39, PT, P2 ;  /* 0x00000027ff007c0c */ /* 0x000fe2000bf45320 */
[----:B------:R-:W-:Y:S01]  /*5ed0*/  UISETP.NE.AND.EX UP1, UPT, UR45, URZ, UPT, UP1 ;  /* 0x000000ff2d00728c */ /* 0x000fe2000bf25310 */
[----:B------:R-:W-:Y:S04]  /*5ee0*/  PLOP3.LUT P1, PT, PT, PT, UP2, 0x80, 0x8 ;  /* 0x000000000008781c */ /* 0x000fe80003f2f028 */
[----:B------:R-:W-:Y:S06]  /*5ef0*/  @UP2 UPLOP3.LUT UP0, UPT, UPT, UPT, UP1, 0x80, 0x8 ;  /* 0x000000000008289c */ /* 0x000fec0003f0f010 */
[----:B------:R-:W-:Y:S01]  /*5f00*/  PLOP3.LUT P0, PT, PT, PT, UP0, 0x80, 0x8 ;  /* 0x000000000008781c */ /* 0x000fe20003f0f008 */
[----:B------:R-:W-:Y:S01]  /*5f10*/  @!UPT UIADD3 URZ, UPT, UPT, URZ, URZ, URZ ;  /* 0x000000fffffff290 */ /* 0x000fe2000fffe0ff */
[----:B------:R-:W-:Y:S11]  /*5f20*/  BRA.U !UP1, `(.L_x_105) ;  /* 0x0000000109387547 */ /* 0x000ff6000b800000 */
[----:B------:R-:W-:Y:S01]  /*5f30*/  UISETP.NE.U32.AND UP0, UPT, UR38, URZ, UPT ;  /* 0x000000ff2600728c */ /* 0x000fe2000bf05070 */
[----:B------:R-:W-:Y:S02]  /*5f40*/  HFMA2 R0, -RZ, RZ, 0, 5.9604644775390625e-08 ;  /* 0x00000001ff007431 */ /* 0x000fe400000001ff */
[----:B------:R-:W-:Y:S01]  /*5f50*/  IMAD.MOV.U32 R96, RZ, RZ, 0x1 ;  /* 0x00000001ff607424 */ /* 0x000fe200078e00ff */
[----:B------:R-:W-:Y:S06]  /*5f60*/  UISETP.NE.AND.EX UP0, UPT, UR39, URZ, UPT, UP0 ;  /* 0x000000ff2700728c */ /* 0x000fec000bf05300 */
[----:B------:R-:W-:Y:S05]  /*5f70*/  PLOP3.LUT P3, PT, PT, PT, UP0, 0x80, 0x8 ;  /* 0x000000000008781c */ /* 0x000fea0003f6f008 */
[----:B------:R-:W1:Y:S01]  /*5f80*/  @UP0 LDCU.64 UR6, c[0x0][0x888] ;  /* 0x00011100ff0607ac */ /* 0x000e620008000a00 */
[----:B------:R-:W-:Y:S07]  /*5f90*/  @UP0 UIMAD UR4, UR36, UR44, URZ ;  /* 0x0000002c240402a4 */ /* 0x000fee000f8e02ff */
[----:B------:R-:W-:Y:S01]  /*5fa0*/  @!P3 PRMT R96, R0, 0x7610, R96 ;  /* 0x000076100060b816 */ /* 0x000fe20000000060 */
[----:B-1----:R-:W-:Y:S03]  /*5fb0*/  @UP0 UIMAD.WIDE UR6, UR4, 0x4, UR6 ;  /* 0x00000004040608a5 */ /* 0x002fe6000f8e0206 */
[----:B------:R-:W1:Y:S03]  /*5fc0*/  @!UP0 LDCU UR4, c[0x0][0x880] ;  /* 0x00011000ff0487ac */ /* 0x000e660008000800 */
[----:B------:R-:W-:Y:S01]  /*5fd0*/  IMAD.U32 R2, RZ, RZ, UR6 ;  /* 0x00000006ff027e24 */ /* 0x000fe2000f8e00ff */
[----:B------:R-:W-:Y:S05]  /*5fe0*/  MOV R3, UR7 ;  /* 0x0000000700037c02 */ /* 0x000fea0008000f00 */
[----:B-----5:R2:W5:Y:S02]  /*5ff0*/  @P3 LDG.E R49, desc[UR46][R2.64] ;  /* 0x0000002e02313981 */ /* 0x020564000c1e1900 */
[----:B-12---:R-:W-:Y:S02]  /*6000*/  @!P3 IMAD.U32 R49, RZ, RZ, UR4 ;  /* 0x00000004ff31be24 */ /* 0x006fe4000f8e00ff */
.L_x_105:
[----:B------:R-:W-:Y:S05]  /*6010*/  @!P4 BRA `(.L_x_106) ;  /* 0x000000000020c947 */ /* 0x000fea0003800000 */
[----:B------:R-:W-:Y:S04]  /*6020*/  ISETP.NE.U32.AND P3, PT, R88, RZ, PT ;  /* 0x000000ff5800720c */ /* 0x000fe80003f65070 */
[----:B------:R-:W-:Y:S11]  /*6030*/  ISETP.NE.AND.EX P3, PT, R89, RZ, PT, P3 ;  /* 0x000000ff5900720c */ /* 0x000ff60003f65330 */
[----:B------:R-:W-:Y:S02]  /*6040*/  @!UPT UIADD3 URZ, UPT, UPT, URZ, URZ, URZ ;  /* 0x000000fffffff290 */ /* 0x000fe4000fffe0ff */
[----:B------:R-:W1:Y:S01]  /*6050*/  @P3 LDC.64 R2, c[0x0][0x8a8] ;  /* 0x00022a00ff023b82 */ /* 0x000e620000000a00 */
[----:B------:R-:W-:Y:S04]  /*6060*/  @P3 IMAD R0, R90, UR36, RZ ;  /* 0x000000245a003c24 */ /* 0x000fe8000f8e02ff */
[----:B-1----:R-:W-:Y:S05]  /*6070*/  @P3 IMAD.WIDE R2, R0, 0x4, R2 ;  /* 0x0000000400023825 */ /* 0x002fea00078e0202 */
[----:B-----5:R1:W5:Y:S02]  /*6080*/  @P3 LDG.E R47, desc[UR46][R2.64] ;  /* 0x0000002e022f3981 */ /* 0x020364000c1e1900 */
[----:B-1----:R-:W2:Y:S02]  /*6090*/  @!P3 LDC R47, c[0x0][0x8a0] ;  /* 0x00022800ff2fbb82 */ /* 0x002ea40000000800 */
.L_x_106:
[----:B-----5:R-:W-:Y:S01]  /*60a0*/  FSETP.NEU.AND P4, PT, R49, RZ, PT ;  /* 0x000000ff3100720b */ /* 0x020fe20003f8d000 */
[----:B------:R-:W-:Y:S01]  /*60b0*/  BSSY B1, `(.L_x_107) ;  /* 0x0000042000017945 */ /* 0x000fe20003800000 */
[----:B------:R-:W-:Y:S01]  /*60c0*/  SEL R5, RZ, 0xffffffff, P2 ;  /* 0xffffffffff057807 */ /* 0x000fe20001000000 */
[----:B------:R-:W-:Y:S01]  /*60d0*/  IMAD.MOV.U32 R115, RZ, RZ, 0x1 ;  /* 0x00000001ff737424 */ /* 0x000fe200078e00ff */
[----:B------:R-:W-:Y:S02]  /*60e0*/  LOP3.LUT P3, RZ, R96, 0xff, RZ, 0xc0, !PT ;  /* 0x000000ff60ff7812 */ /* 0x000fe4000786c0ff */
[----:B------:R-:W-:Y:S02]  /*60f0*/  CS2R R86, SRZ ;  /* 0x0000000000567805 */ /* 0x000fe4000001ff00 */
[----:B------:R-:W-:Y:S02]  /*6100*/  @P1 SEL R0, RZ, 0xffffffff, P4 ;  /* 0xffffffffff001807 */ /* 0x000fe40002000000 */
[----:B------:R-:W-:Y:S02]  /*6110*/  CS2R R84, SRZ ;  /* 0x0000000000547805 */ /* 0x000fe4000001ff00 */
[----:B------:R-:W-:Y:S02]  /*6120*/  LEA R2, R105, UR49, 0x3 ;  /* 0x0000003169027c11 */ /* 0x000fe4000f8e18ff */
[----:B------:R-:W-:Y:S02]  /*6130*/  CS2R R82, SRZ ;  /* 0x0000000000527805 */ /* 0x000fe4000001ff00 */
[----:B------:R-:W-:Y:S02]  /*6140*/  @P0 SEL R0, R5, R0, !P3 ;  /* 0x0000000005000207 */ /* 0x000fe40005800000 */
[----:B------:R-:W-:Y:S02]  /*6150*/  CS2R R80, SRZ ;  /* 0x0000000000507805 */ /* 0x000fe4000001ff00 */
[----:B------:R-:W-:Y:S02]  /*6160*/  LEA R113, R45, UR49, 0x3 ;  /* 0x000000312d717c11 */ /* 0x000fe4000f8e18ff */
[----:B------:R-:W-:Y:S02]  /*6170*/  @P1 LOP3.LUT R0, R0, 0x1, RZ, 0xc0, !PT ;  /* 0x0000000100001812 */ /* 0x000fe400078ec0ff */
[----:B------:R-:W-:Y:S02]  /*6180*/  SHF.L.U32 R3, R107, 0x1f, RZ ;  /* 0x0000001f6b037819 */ /* 0x000fe400000006ff */
[----:B------:R-:W-:Y:S02]  /*6190*/  ISETP.NE.U32.OR P6, PT, R0, 0x1, !P1 ;  /* 0x000000010000780c */ /* 0x000fe40004fc5470 */
[----:B------:R-:W-:Y:S02]  /*61a0*/  PLOP3.LUT P2, PT, PT, PT, UP1, 0x80, 0x8 ;  /* 0x000000000008781c */ /* 0x000fe40003f4f018 */
[----:B------:R-:W-:Y:S02]  /*61b0*/  LEA.HI R48, R45, R45, RZ, 0x1 ;  /* 0x0000002d2d307211 */ /* 0x000fe400078f08ff */
[----:B------:R-:W-:Y:S02]  /*61c0*/  SEL R4, RZ, 0xffffffff, P4 ;  /* 0xffffffffff047807 */ /* 0x000fe40002000000 */
[----:B------:R-:W-:Y:S05]  /*61d0*/  P2R R118, PR, RZ, 0x40 ;  /* 0x00000040ff767803 */ /* 0x000fea0000000000 */
[----:B------:R-:W-:Y:S02]  /*61e0*/  @P6 SHF.L.U32 R0, R104, 0x1f, RZ ;  /* 0x0000001f68006819 */ /* 0x000fe400000006ff */
[----:B------:R-:W-:Y:S02]  /*61f0*/  @P2 SEL R4, R5, R4, !P3 ;  /* 0x0000000405042207 */ /* 0x000fe40005800000 */
[----:B------:R1:W3:Y:S02]  /*6200*/  @P6 SYNCS.PHASECHK.TRANS64.TRYWAIT P1, [R2+URZ+0x140], R0 ;  /* 0x00014000020065a7 */ /* 0x0002e400080211ff */
[----:B------:R-:W-:Y:S04]  /*6210*/  LOP3.LUT R4, R4, 0x1, RZ, 0xc0, !PT ;  /* 0x0000000104047812 */ /* 0x000fe800078ec0ff */
[----:B------:R-:W-:Y:S04]  /*6220*/  ISETP.NE.U32.AND P5, PT, R4, 0x1, PT ;  /* 0x000000010400780c */ /* 0x000fe80003fa5070 */
[----:B------:R-:W-:Y:S01]  /*6230*/  P2R R116, PR, RZ, 0x20 ;  /* 0x00000020ff747803 */ /* 0x000fe20000000000 */
[----:B------:R4:W2:Y:S01]  /*6240*/  SYNCS.PHASECHK.TRANS64.TRYWAIT P0, [R113+URZ+0x1b0], R3 ;  /* 0x0001b003710075a7 */ /* 0x0008a200080011ff */
[C---:B-1----:R-:W-:Y:S01]  /*6250*/  IMAD.SHL.U32 R0, R48.reuse, 0x80, RZ ;  /* 0x0000008030007824 */ /* 0x042fe200078e00ff */
[----:B------:R-:W-:Y:S04]  /*6260*/  LOP3.LUT R48, R48, 0xffe, RZ, 0xc0, !PT ;  /* 0x00000ffe30307812 */ /* 0x000fe800078ec0ff */
[----:B------:R-:W-:Y:S01]  /*6270*/  LOP3.LUT R0, R0, 0xffffff00, RZ, 0xc0, !PT ;  /* 0xffffff0000007812 */ /* 0x000fe200078ec0ff */
[----:B------:R-:W-:Y:S04]  /*6280*/  IMAD.IADD R48, R45, 0x1, -R48 ;  /* 0x000000012d307824 */ /* 0x000fe800078e0a30 */
[----:B------:R-:W-:Y:S04]  /*6290*/  IMAD.IADD R0, R46, 0x1, R0 ;  /* 0x000000012e007824 */ /* 0x000fe800078e0200 */
[----:B------:R-:W-:Y:S01]  /*62a0*/  IMAD R48, R48, 0x100000, R0 ;  /* 0x0010000030307824 */ /* 0x000fe200078e0200 */
[----:B---3--:R-:W-:Y:S01]  /*62b0*/  @P6 SEL R115, RZ, 0x1, !P1 ;  /* 0x00000001ff736807 */ /* 0x008fe20004800000 */
[----:B----4-:R-:W-:Y:S06]  /*62c0*/  @!P6 BRA `(.L_x_108) ;  /* 0x000000000080e947 */ /* 0x010fec0003800000 */
[----:B------:R-:W-:Y:S01]  /*62d0*/  @P5 IMAD R5, R105, 0x1000, R100 ;  /* 0x0000100069055824 */ /* 0x000fe200078e0264 */
[----:B------:R-:W-:Y:S01]  /*62e0*/  ISETP.NE.AND P1, PT, R115, RZ, PT ;  /* 0x000000ff7300720c */ /* 0x000fe20003f25270 */
[----:B------:R-:W-:Y:S01]  /*62f0*/  BSSY B0, `(.L_x_109) ;  /* 0x000000b000007945 */ /* 0x000fe20003800000 */
[----:B------:R-:W-:Y:S01]  /*6300*/  CS2R R82, SRZ ;  /* 0x0000000000527805 */ /* 0x000fe2000001ff00 */
[----:B------:R-:W-:Y:S01]  /*6310*/  @P5 VIADD R4, R5, UR49 ;  /* 0x0000003105045c36 */ /* 0x000fe20008000000 */
[----:B------:R-:W-:Y:S02]  /*6320*/  CS2R R80, SRZ ;  /* 0x0000000000507805 */ /* 0x000fe4000001ff00 */
[----:B------:R-:W-:Y:S02]  /*6330*/  CS2R R86, SRZ ;  /* 0x0000000000567805 */ /* 0x000fe4000001ff00 */
[----:B------:R-:W-:Y:S01]  /*6340*/  CS2R R84, SRZ ;  /* 0x0000000000547805 */ /* 0x000fe2000001ff00 */
[----:B------:R-:W-:Y:S04]  /*6350*/  @P5 IMAD R4, R108, -0x10, R4 ;  /* 0xfffffff06c045824 */ /* 0x000fe800078e0204 */
[----:B------:R-:W-:Y:S05]  /*6360*/  @P1 BRA `(.L_x_110) ;  /* 0x00000000000c1947 */ /* 0x000fea0003800000 */
[----:B------:R-:W-:Y:S04]  /*6370*/  SHF.L.U32 R0, R104, 0x1f, RZ ;  /* 0x0000001f68007819 */ /* 0x000fe800000006ff */
[----:B------:R-:W1:Y:S02]  /*6380*/  SYNCS.PHASECHK.TRANS64.TRYWAIT P1, [R2+URZ+0x140], R0 ;  /* 0x00014000020075a7 */ /* 0x000e6400080211ff */
[----:B-1----:R-:W-:Y:S05]  /*6390*/  @!P1 BRA `(.L_x_111) ;  /* 0x0000004400909947 */ /* 0x002fea0003800000 */
.L_x_110:
[----:B------:R-:W-:Y:S05]  /*63a0*/  BSYNC B0 ;  /* 0x0000000000007941 */ /* 0x000fea0003800000 */
.L_x_109:
[----:B------:R-:W-:Y:S01]  /*63b0*/  ISETP.NE.AND P1, PT, R116, RZ, PT ;  /* 0x000000ff7400720c */ /* 0x000fe20003f25270 */
[----:B-1----:R-:W-:Y:S02]  /*63c0*/  VIADD R2, R2, 0x160 ;  /* 0x0000016002027836 */ /* 0x002fe40000000000 */
[----:B------:R-:W-:Y:S02]  /*63d0*/  IMAD.U32 R0, RZ, RZ, UR37 ;  /* 0x00000025ff007e24 */ /* 0x000fe4000f8e00ff */
[----:B------:R-:W-:Y:S03]  /*63e0*/  VIADD R105, R105, 0x1 ;  /* 0x0000000169697836 */ /* 0x000fe60000000000 */
[----:B------:R-:W-:Y:S05]  /*63f0*/  PRMT R0, R0, 0x654, R2 ;  /* 0x0000065400007816 */ /* 0x000fea0000000002 */
[----:B------:R1:W3:Y:S04]  /*6400*/  @P1 LDS.128 R80, [R5+UR49+0x400] ;  /* 0x0004003105501984 */ /* 0x0002e80008000c00 */
[----:B------:R1:W4:Y:S01]  /*6410*/  @P1 LDS.128 R84, [R4+0x410] ;  /* 0x0004100004541984 */ /* 0x0003220000000c00 */
[C---:B------:R-:W-:Y:S01]  /*6420*/  ISETP.NE.AND P1, PT, R105.reuse, 0x4, PT ;  /* 0x000000046900780c */ /* 0x040fe20003f25270 */
[----:B------:R-:W-:Y:S01]  /*6430*/  @!PT LDS RZ, [RZ] ;  /* 0x00000000fffff984 */ /* 0x000fe20000000800 */
[----:B------:R-:W-:Y:S01]  /*6440*/  @!PT LDS RZ, [RZ] ;  /* 0x00000000fffff984 */ /* 0x000fe20000000800 */
[----:B------:R-:W-:Y:S01]  /*6450*/  @!PT LDS RZ, [RZ] ;  /* 0x00000000fffff984 */ /* 0x000fe20000000800 */
[----:B------:R-:W-:Y:S01]  /*6460*/  @!PT LDS RZ, [RZ] ;  /* 0x00000000fffff984 */ /* 0x000fe20000000800 */
[----:B------:R5:W-:Y:S06]  /*6470*/  MEMBAR.ALL.CTA ;  /* 0x0000000000007992 */ /* 0x000bec0000008000 */
[----:B-----5:R-:W5:Y:S01]  /*6480*/  FENCE.VIEW.ASYNC.S ;  /* 0x00000000000073c6 */ /* 0x020f620000000000 */
[----:B------:R-:W-:Y:S01]  /*6490*/  SEL R105, R105, RZ, P1 ;  /* 0x000000ff69697207 */ /* 0x000fe20000800000 */
[----:B-----5:R5:W-:Y:S02]  /*64a0*/  SYNCS.ARRIVE.TRANS64.RED.A1T0 RZ, [R0+URZ], RZ ;  /* 0x000000ff00ff79a7 */ /* 0x020be400081004ff */
[----:B-----5:R-:W-:Y:S04]  /*64b0*/  SEL R0, RZ, 0x1, P1 ;  /* 0x00000001ff007807 */ /* 0x020fe80000800000 */
[----:B-1-3--:R-:W-:Y:S02]  /*64c0*/  LOP3.LUT R104, R104, R0, RZ, 0x3c, !PT ;  /* 0x0000000068687212 */ /* 0x00afe400078e3cff */
.L_x_108:
[----:B------:R-:W-:Y:S05]  /*64d0*/  BSYNC B1 ;  /* 0x0000000000017941 */ /* 0x000fea0003800000 */
.L_x_107:
[----:B------:R-:W-:Y:S04]  /*64e0*/  SHF.R.U32.HI R0, RZ, 0x15, R48 ;  /* 0x00000015ff007819 */ /* 0x000fe80000011630 */
[----:B------:R-:W-:Y:S01]  /*64f0*/  LOP3.LUT P1, RZ, R0, 0x3, R101, 0x48, !PT ;  /* 0x0000000300ff7812 */ /* 0x000fe20007824865 */
[----:B------:R-:W-:Y:S01]  /*6500*/  @!UPT UIADD3 URZ, UPT, UPT, URZ, URZ, URZ ;  /* 0x000000fffffff290 */ /* 0x000fe2000fffe0ff */
[----:B--2---:R-:W-:Y:S11]  /*6510*/  @P0 BRA `(.L_x_112) ;  /* 0x0000000000080947 */ /* 0x004ff60003800000 */
[----:B------:R-:W1:Y:S02]  /*6520*/  SYNCS.PHASECHK.TRANS64.TRYWAIT P0, [R113+URZ+0x1b0], R3 ;  /* 0x0001b003710075a7 */ /* 0x000e6400080011ff */
[----:B-1----:R-:W-:Y:S05]  /*6530*/  @!P0 BRA `(.L_x_113) ;  /* 0x00000044003c8947 */ /* 0x002fea0003800000 */
.L_x_112:
[----:B------:R-:W-:Y:S05]  /*6540*/  @!P1 BRA `(.L_x_114) ;  /* 0x0000000000409947 */ /* 0x000fea0003800000 */
[----:B------:R-:W2:Y:S01]  /*6550*/  LDCU.64 UR8, c[0x4][0x78] ;  /* 0x01000f00ff0877ac */ /* 0x000ea20008000a00 */
[----:B-1----:R-:W-:Y:S01]  /*6560*/  MOV R3, 0x0 ;  /* 0x0000000000037802 */ /* 0x002fe20000000f00 */
[----:B------:R-:W-:Y:S02]  /*6570*/  HFMA2 R12, -RZ, RZ, 0, 5.9604644775390625e-08 ;  /* 0x00000001ff0c7431 */ /* 0x000fe400000001ff */
[----:B------:R-:W-:Y:S02]  /*6580*/  IMAD.MOV.U32 R8, RZ, RZ, 0x192 ;  /* 0x00000192ff087424 */ /* 0x000fe400078e00ff */
[----:B------:R-:W-:Y:S01]  /*6590*/  IMAD.MOV.U32 R13, RZ, RZ, RZ ;  /* 0x000000ffff0d7224 */ /* 0x000fe200078e00ff */
[----:B------:R-:W1:Y:S01]  /*65a0*/  LDCU.64 UR6, c[0x4][0x80] ;  /* 0x01001000ff0677ac */ /* 0x000e620008000a00 */
[----:B------:R-:W3:Y:S01]  /*65b0*/  LDC.64 R2, c[0x4][R3] ;  /* 0x0100000003027b82 */ /* 0x000ee20000000a00 */
[----:B------:R-:W5:Y:S01]  /*65c0*/  LDCU.64 UR4, c[0x4][0x18] ;  /* 0x01000300ff0477ac */ /* 0x000f620008000a00 */
[----:B--2---:R-:W-:Y:S01]  /*65d0*/  MOV R5, UR9 ;  /* 0x0000000900057c02 */ /* 0x004fe20008000f00 */
[----:B------:R-:W-:Y:S01]  /*65e0*/  IMAD.U32 R4, RZ, RZ, UR8 ;  /* 0x00000008ff047e24 */ /* 0x000fe2000f8e00ff */
[----:B-1----:R-:W-:Y:S01]  /*65f0*/  MOV R7, UR7 ;  /* 0x0000000700077c02 */ /* 0x002fe20008000f00 */
[----:B------:R-:W-:Y:S01]  /*6600*/  IMAD.U32 R6, RZ, RZ, UR6 ;  /* 0x00000006ff067e24 */ /* 0x000fe2000f8e00ff */
[----:B-----5:R-:W-:Y:S01]  /*6610*/  MOV R11, UR5 ;  /* 0x00000005000b7c02 */ /* 0x020fe20008000f00 */
[----:B------:R-:W-:Y:S02]  /*6620*/  IMAD.U32 R10, RZ, RZ, UR4 ;  /* 0x00000004ff0a7e24 */ /* 0x000fe4000f8e00ff */
[----:B------:R-:W-:Y:S07]  /*6630*/  LEPC R20, `(.L_x_114) ;  /* 0x000000001014794e */ /* 0x000fee0000000000 */
[----:B---34-:R-:W-:Y:S05]  /*6640*/  CALL.ABS.NOINC R2 ;  /* 0x0000000002007343 */ /* 0x018fea0003c00000 */
.L_x_114:
[----:B------:R-:W-:Y:S01]  /*6650*/  F2FP.F16.E5M2.UNPACK_B R4, R81 ;  /* 0x00000051ff04723e */ /* 0x000fe200020004ff */
[----:B------:R-:W-:Y:S05]  /*6660*/  WARPSYNC.ALL ;  /* 0x0000000000007948 */ /* 0x000fea0003800000 */
[----:B------:R-:W-:Y:S01]  /*6670*/  R2UR UR4, R48 ;  /* 0x00000000300472ca */ /* 0x000fe200000e0000 */
[--C-:B------:R-:W-:Y:S01]  /*6680*/  HADD2.F32 R53, -RZ, R4.reuse.H0_H0 ;  /* 0x20000004ff357230 */ /* 0x100fe20000004100 */
[-C--:B-1----:R-:W-:Y:S01]  /*6690*/  F2FP.F16.E5M2.UNPACK_B R3, R80.reuse ;  /* 0x00000050ff03723e */ /* 0x082fe200020004ff */
[----:B------:R-:W-:Y:S01]  /*66a0*/  HADD2.F32 R54, -RZ, R4.H1_H1 ;  /* 0x30000004ff367230 */ /* 0x000fe20000004100 */
[----:B------:R-:W-:Y:S01]  /*66b0*/  F2FP.F16.E5M2.UNPACK_B R0, R80.H1 ;  /* 0x00000050ff00723e */ /* 0x000fe200030004ff */
[----:B------:R-:W-:Y:S01]  /*66c0*/  BSSY.RECONVERGENT B0, `(.L_x_115) ;  /* 0x0000099000007945 */ /* 0x000fe20003800200 */
[----:B------:R-:W-:Y:S01]  /*66d0*/  F2FP.F16.E5M2.UNPACK_B R64, R83.H1 ;  /* 0x00000053ff40723e */ /* 0x000fe200030004ff */
[--C-:B------:R-:W-:Y:S01]  /*66e0*/  HADD2.F32 R2, -RZ, R3.reuse.H0_H0 ;  /* 0x20000003ff027230 */ /* 0x100fe20000004100 */
[----:B----4-:R-:W-:Y:S01]  /*66f0*/  F2FP.F16.E5M2.UNPACK_B R74, R86 ;  /* 0x00000056ff4a723e */ /* 0x010fe200020004ff */
[----:B------:R-:W-:Y:S01]  /*6700*/  HADD2.F32 R50, -RZ, R3.H1_H1 ;  /* 0x30000003ff327230 */ /* 0x000fe20000004100 */
[----:B------:R-:W-:Y:S01]  /*6710*/  F2FP.F16.E5M2.UNPACK_B R3, R81.H1 ;  /* 0x00000051ff03723e */ /* 0x000fe200030004ff */
[--C-:B------:R-:W-:Y:S01]  /*6720*/  HADD2.F32 R51, -RZ, R0.reuse.H0_H0 ;  /* 0x20000000ff337230 */ /* 0x100fe20000004100 */
[----:B------:R-:W-:Y:S01]  /*6730*/  IADD3 R114, PT, PT, R100, UR49, RZ ;  /* 0x0000003164727c10 */ /* 0x000fe2000fffe0ff */
[----:B------:R-:W-:Y:S01]  /*6740*/  HADD2.F32 R52, -RZ, R0.H1_H1 ;  /* 0x30000000ff347230 */ /* 0x000fe20000004100 */
[----:B------:R-:W-:Y:S01]  /*6750*/  LDTM.16dp32bit_t0_t15.x32 R4, tmem[UR4] ;  /* 0x00000004000479ee */ /* 0x000fe20008a80000 */
[----:B------:R-:W1:Y:S01]  /*6760*/  LDTM.16dp32bit_t16_t31.x32 R4, tmem[UR4+0x20] ;  /* 0x00002004000479ee */ /* 0x000e620008aa0000 */
[-C--:B------:R-:W-:Y:S01]  /*6770*/  F2FP.F16.E5M2.UNPACK_B R0, R82.reuse ;  /* 0x00000052ff00723e */ /* 0x080fe200020004ff */
[--C-:B------:R-:W-:Y:S01]  /*6780*/  HADD2.F32 R55, -RZ, R3.reuse.H0_H0 ;  /* 0x20000003ff377230 */ /* 0x100fe20000004100 */
[----:B------:R-:W-:Y:S01]  /*6790*/  SHF.L.U32 R117, R102, 0x4, RZ ;  /* 0x0000000466757819 */ /* 0x000fe200000006ff */
[----:B------:R-:W-:Y:S01]  /*67a0*/  HADD2.F32 R56, -RZ, R3.H1_H1 ;  /* 0x30000003ff387230 */ /* 0x000fe20000004100 */
[----:B------:R-:W-:Y:S01]  /*67b0*/  F2FP.F16.E5M2.UNPACK_B R3, R82.H1 ;  /* 0x00000052ff03723e */ /* 0x000fe200030004ff */
[--C-:B------:R-:W-:Y:S01]  /*67c0*/  HADD2.F32 R57, -RZ, R0.reuse.H0_H0 ;  /* 0x20000000ff397230 */ /* 0x100fe20000004100 */
[----:B------:R-:W-:Y:S01]  /*67d0*/  IADD3 R114, PT, PT, R114, R117, RZ ;  /* 0x0000007572727210 */ /* 0x000fe20007ffe0ff */
[----:B------:R-:W-:Y:S01]  /*67e0*/  HADD2.F32 R58, -RZ, R0.H1_H1 ;  /* 0x30000000ff3a7230 */ /* 0x000fe20000004100 */
[----:B------:R-:W-:Y:S01]  /*67f0*/  F2FP.F16.E5M2.UNPACK_B R0, R83 ;  /* 0x00000053ff00723e */ /* 0x000fe200020004ff */
[--C-:B------:R-:W-:Y:S01]  /*6800*/  HADD2.F32 R59, -RZ, R3.reuse.H0_H0 ;  /* 0x20000003ff3b7230 */ /* 0x100fe20000004100 */
[----:B------:R-:W-:Y:S01]  /*6810*/  ISETP.NE.AND P0, PT, R110, RZ, PT ;  /* 0x000000ff6e00720c */ /* 0x000fe20003f05270 */
[----:B------:R-:W-:Y:S01]  /*6820*/  HADD2.F32 R60, -RZ, R3.H1_H1 ;  /* 0x30000003ff3c7230 */ /* 0x000fe20000004100 */
[-C--:B------:R-:W-:Y:S01]  /*6830*/  F2FP.F16.E5M2.UNPACK_B R3, R84.reuse ;  /* 0x00000054ff03723e */ /* 0x080fe200020004ff */
[--C-:B------:R-:W-:Y:S01]  /*6840*/  HADD2.F32 R61, -RZ, R0.reuse.H0_H0 ;  /* 0x20000000ff3d7230 */ /* 0x100fe20000004100 */
[----:B------:R-:W-:Y:S01]  /*6850*/  ISETP.NE.AND P6, PT, R118, RZ, PT ;  /* 0x000000ff7600720c */ /* 0x000fe20003fc5270 */
[----:B------:R-:W-:Y:S01]  /*6860*/  HADD2.F32 R62, -RZ, R0.H1_H1 ;  /* 0x30000000ff3e7230 */ /* 0x000fe20000004100 */
[----:B------:R-:W-:Y:S01]  /*6870*/  F2FP.F16.E5M2.UNPACK_B R0, R84.H1 ;  /* 0x00000054ff00723e */ /* 0x000fe200030004ff */
[--C-:B------:R-:W-:Y:S02]  /*6880*/  HADD2.F32 R65, -RZ, R3.reuse.H0_H0 ;  /* 0x20000003ff417230 */ /* 0x100fe40000004100 */
[----:B------:R-:W-:Y:S01]  /*6890*/  HADD2.F32 R66, -RZ, R3.H1_H1 ;  /* 0x30000003ff427230 */ /* 0x000fe20000004100 */
[-C--:B------:R-:W-:Y:S01]  /*68a0*/  F2FP.F16.E5M2.UNPACK_B R3, R85.reuse ;  /* 0x00000055ff03723e */ /* 0x080fe200020004ff */
[--C-:B------:R-:W-:Y:S02]  /*68b0*/  HADD2.F32 R67, -RZ, R0.reuse.H0_H0 ;  /* 0x20000000ff437230 */ /* 0x100fe40000004100 */
[----:B------:R-:W-:Y:S01]  /*68c0*/  HADD2.F32 R68, -RZ, R0.H1_H1 ;  /* 0x30000000ff447230 */ /* 0x000fe20000004100 */
[----:B------:R-:W-:Y:S01]  /*68d0*/  F2FP.F16.E5M2.UNPACK_B R0, R85.H1 ;  /* 0x00000055ff00723e */ /* 0x000fe200030004ff */
[--C-:B------:R-:W-:Y:S02]  /*68e0*/  HADD2.F32 R69, -RZ, R3.reuse.H0_H0 ;  /* 0x20000003ff457230 */ /* 0x100fe40000004100 */
[C---:B-1----:R-:W-:Y:S01]  /*68f0*/  FMUL R7, R47.reuse, R7 ;  /* 0x000000072f077220 */ /* 0x042fe20000400000 */
[----:B------:R-:W-:Y:S01]  /*6900*/  HADD2.F32 R70, -RZ, R3.H1_H1 ;  /* 0x30000003ff467230 */ /* 0x000fe20000004100 */
[----:B------:R-:W-:Y:S01]  /*6910*/  F2FP.F16.E5M2.UNPACK_B R3, R86.H1 ;  /* 0x00000056ff03723e */ /* 0x000fe200030004ff */
[--C-:B------:R-:W-:Y:S02]  /*6920*/  HADD2.F32 R71, -RZ, R0.reuse.H0_H0 ;  /* 0x20000000ff477230 */ /* 0x100fe40000004100 */
[----:B------:R-:W-:Y:S02]  /*6930*/  HADD2.F32 R72, -RZ, R0.H1_H1 ;  /* 0x30000000ff487230 */ /* 0x000fe40000004100 */
[----:B------:R-:W-:Y:S01]  /*6940*/  FMUL R0, R47, R4 ;  /* 0x000000042f007220 */ /* 0x000fe20000400000 */
[--C-:B------:R-:W-:Y:S01]  /*6950*/  HADD2.F32 R73, -RZ, R74.reuse.H0_H0 ;  /* 0x2000004aff497230 */ /* 0x100fe20000004100 */
[----:B------:R-:W-:Y:S01]  /*6960*/  F2FP.F16.E5M2.UNPACK_B R4, R87 ;  /* 0x00000057ff04723e */ /* 0x000fe200020004ff */
[----:B------:R-:W-:Y:S02]  /*6970*/  HADD2.F32 R74, -RZ, R74.H1_H1 ;  /* 0x3000004aff4a7230 */ /* 0x000fe40000004100 */
[----:B------:R-:W-:Y:S01]  /*6980*/  FFMA R0, R49, R2, R0 ;  /* 0x0000000231007223 */ /* 0x000fe20000000000 */
[----:B------:R-:W-:Y:S01]  /*6990*/  FMUL R2, R47, R5 ;  /* 0x000000052f027220 */ /* 0x000fe20000400000 */
[--C-:B------:R-:W-:Y:S01]  /*69a0*/  HADD2.F32 R75, -RZ, R3.reuse.H0_H0 ;  /* 0x20000003ff4b7230 */ /* 0x100fe20000004100 */
[----:B------:R-:W-:Y:S01]  /*69b0*/  F2FP.F16.E5M2.UNPACK_B R5, R87.H1 ;  /* 0x00000057ff05723e */ /* 0x000fe200030004ff */
[----:B------:R-:W-:Y:S02]  /*69c0*/  HADD2.F32 R76, -RZ, R3.H1_H1 ;  /* 0x30000003ff4c7230 */ /* 0x000fe40000004100 */
[----:B------:R-:W-:Y:S01]  /*69d0*/  FFMA R2, R49, R50, R2 ;  /* 0x0000003231027223 */ /* 0x000fe20000000002 */
[--C-:B------:R-:W-:Y:S02]  /*69e0*/  HADD2.F32 R50, -RZ, R4.reuse.H0_H0 ;  /* 0x20000004ff327230 */ /* 0x100fe40000004100 */
[C---:B------:R-:W-:Y:S01]  /*69f0*/  FMUL R3, R47.reuse, R6 ;  /* 0x000000062f037220 */ /* 0x040fe20000400000 */
[--C-:B------:R-:W-:Y:S02]  /*6a00*/  HADD2.F32 R77, -RZ, R5.reuse.H1_H1 ;  /* 0x30000005ff4d7230 */ /* 0x100fe40000004100 */
[C---:B------:R-:W-:Y:S01]  /*6a10*/  FMUL R6, R47.reuse, R11 ;  /* 0x0000000b2f067220 */ /* 0x040fe20000400000 */
[----:B------:R-:W-:Y:S01]  /*6a20*/  FMUL R11, R47, R16 ;  /* 0x000000102f0b7220 */ /* 0x000fe20000400000 */
[C---:B------:R-:W-:Y:S01]  /*6a30*/  FFMA R3, R49.reuse, R51, R3 ;  /* 0x0000003331037223 */ /* 0x040fe20000000003 */
[----:B------:R-:W-:Y:S01]  /*6a40*/  FFMA R7, R49, R52, R7 ;  /* 0x0000003431077223 */ /* 0x000fe20000000007 */
[----:B------:R-:W-:Y:S02]  /*6a50*/  HADD2.F32 R51, -RZ, R4.H1_H1 ;  /* 0x30000004ff337230 */ /* 0x000fe40000004100 */
[C---:B------:R-:W-:Y:S01]  /*6a60*/  FMUL R4, R47.reuse, R9 ;  /* 0x000000092f047220 */ /* 0x040fe20000400000 */
[----:B------:R-:W-:Y:S02]  /*6a70*/  HADD2.F32 R52, -RZ, R5.H0_H0 ;  /* 0x20000005ff347230 */ /* 0x000fe40000004100 */
[----:B------:R-:W-:Y:S01]  /*6a80*/  FMUL R16, R47, R21 ;  /* 0x000000152f107220 */ /* 0x000fe20000400000 */
[----:B------:R-:W-:Y:S01]  /*6a90*/  F2FP.SATFINITE.E5M2.F32.PACK_AB_MERGE_C R78, R7, R3, RZ ;  /* 0x00000003074e723e */ /* 0x000fe200048060ff */
[C---:B------:R-:W-:Y:S01]  /*6aa0*/  FMUL R3, R47.reuse, R8 ;  /* 0x000000082f037220 */ /* 0x040fe20000400000 */
[C---:B------:R-:W-:Y:S01]  /*6ab0*/  FMUL R7, R47.reuse, R12 ;  /* 0x0000000c2f077220 */ /* 0x040fe20000400000 */
[C---:B------:R-:W-:Y:S01]  /*6ac0*/  FMUL R8, R47.reuse, R13 ;  /* 0x0000000d2f087220 */ /* 0x040fe20000400000 */
[----:B------:R-:W-:Y:S01]  /*6ad0*/  FMUL R12, R47, R17 ;  /* 0x000000112f0c7220 */ /* 0x000fe20000400000 */
[C---:B------:R-:W-:Y:S01]  /*6ae0*/  FFMA R3, R49.reuse, R53, R3 ;  /* 0x0000003531037223 */ /* 0x040fe20000000003 */
[----:B------:R-:W-:Y:S01]  /*6af0*/  FFMA R4, R49, R54, R4 ;  /* 0x0000003631047223 */ /* 0x000fe20000000004 */
[C---:B------:R-:W-:Y:S01]  /*6b00*/  FMUL R5, R47.reuse, R10 ;  /* 0x0000000a2f057220 */ /* 0x040fe20000400000 */
[C---:B------:R-:W-:Y:S01]  /*6b10*/  FMUL R9, R47.reuse, R14 ;  /* 0x0000000e2f097220 */ /* 0x040fe20000400000 */
[C---:B------:R-:W-:Y:S01]  /*6b20*/  FMUL R10, R47.reuse, R15 ;  /* 0x0000000f2f0a7220 */ /* 0x040fe20000400000 */
[----:B------:R-:W-:Y:S01]  /*6b30*/  FMUL R15, R47, R20 ;  /* 0x000000142f0f7220 */ /* 0x000fe20000400000 */
[C---:B------:R-:W-:Y:S01]  /*6b40*/  FFMA R5, R49.reuse, R55, R5 ;  /* 0x0000003731057223 */ /* 0x040fe20000000005 */
[C---:B------:R-:W-:Y:S01]  /*6b50*/  FFMA R6, R49.reuse, R56, R6 ;  /* 0x0000003831067223 */ /* 0x040fe20000000006 */
[C---:B------:R-:W-:Y:S01]  /*6b60*/  FFMA R7, R49.reuse, R57, R7 ;  /* 0x0000003931077223 */ /* 0x040fe20000000007 */
[C---:B------:R-:W-:Y:S01]  /*6b70*/  FFMA R8, R49.reuse, R58, R8 ;  /* 0x0000003a31087223 */ /* 0x040fe20000000008 */
[--C-:B------:R-:W-:Y:S02]  /*6b80*/  HADD2.F32 R63, -RZ, R64.reuse.H0_H0 ;  /* 0x20000040ff3f7230 */ /* 0x100fe40000004100 */
[C---:B------:R-:W-:Y:S01]  /*6b90*/  FFMA R9, R49.reuse, R59, R9 ;  /* 0x0000003b31097223 */ /* 0x040fe20000000009 */
[----:B------:R-:W-:Y:S01]  /*6ba0*/  F2FP.SATFINITE.E5M2.F32.PACK_AB_MERGE_C R5, R6, R5, RZ ;  /* 0x000000050605723e */ /* 0x000fe200048060ff */
[C---:B------:R-:W-:Y:S01]  /*6bb0*/  FFMA R10, R49.reuse, R60, R10 ;  /* 0x0000003c310a7223 */ /* 0x040fe2000000000a */
[C---:B------:R-:W-:Y:S01]  /*6bc0*/  FFMA R11, R49.reuse, R61, R11 ;  /* 0x0000003d310b7223 */ /* 0x040fe2000000000b */
[----:B------:R-:W-:Y:S01]  /*6bd0*/  FFMA R12, R49, R62, R12 ;  /* 0x0000003e310c7223 */ /* 0x000fe2000000000c */
[C---:B------:R-:W-:Y:S01]  /*6be0*/  FMUL R20, R47.reuse, R25 ;  /* 0x000000192f147220 */ /* 0x040fe20000400000 */
[C---:B------:R-:W-:Y:S01]  /*6bf0*/  FMUL R25, R47.reuse, R30 ;  /* 0x0000001e2f197220 */ /* 0x040fe20000400000 */
[C---:B------:R-:W-:Y:S01]  /*6c00*/  FMUL R30, R47.reuse, R35 ;  /* 0x000000232f1e7220 */ /* 0x040fe20000400000 */
[----:B------:R-:W-:Y:S01]  /*6c10*/  F2FP.SATFINITE.E5M2.F32.PACK_AB_MERGE_C R9, R10, R9, RZ ;  /* 0x000000090a09723e */ /* 0x000fe200048060ff */
[----:B------:R-:W-:Y:S02]  /*6c20*/  HADD2.F32 R64, -RZ, R64.H1_H1 ;  /* 0x30000040ff407230 */ /* 0x000fe40000004100 */
[C---:B------:R-:W-:Y:S01]  /*6c30*/  FMUL R13, R47.reuse, R18 ;  /* 0x000000122f0d7220 */ /* 0x040fe20000400000 */
[C---:B------:R-:W-:Y:S01]  /*6c40*/  FMUL R14, R47.reuse, R19 ;  /* 0x000000132f0e7220 */ /* 0x040fe20000400000 */
[C---:B------:R-:W-:Y:S01]  /*6c50*/  FMUL R17, R47.reuse, R22 ;  /* 0x000000162f117220 */ /* 0x040fe20000400000 */
[----:B------:R-:W-:Y:S01]  /*6c60*/  FMUL R18, R47, R23 ;  /* 0x000000172f127220 */ /* 0x000fe20000400000 */
[C---:B------:R-:W-:Y:S01]  /*6c70*/  FFMA R13, R49.reuse, R63, R13 ;  /* 0x0000003f310d7223 */ /* 0x040fe2000000000d */
[C---:B------:R-:W-:Y:S01]  /*6c80*/  FFMA R14, R49.reuse, R64, R14 ;  /* 0x00000040310e7223 */ /* 0x040fe2000000000e */
[----:B------:R-:W-:Y:S01]  /*6c90*/  FFMA R15, R49, R65, R15 ;  /* 0x00000041310f7223 */ /* 0x000fe2000000000f */
[----:B------:R-:W-:Y:S01]  /*6ca0*/  FMUL R19, R47, R24 ;  /* 0x000000182f137220 */ /* 0x000fe20000400000 */
[C---:B------:R-:W-:Y:S01]  /*6cb0*/  FFMA R16, R49.reuse, R66, R16 ;  /* 0x0000004231107223 */ /* 0x040fe20000000010 */
[----:B------:R-:W-:Y:S01]  /*6cc0*/  FFMA R17, R49, R67, R17 ;  /* 0x0000004331117223 */ /* 0x000fe20000000011 */
[----:B------:R-:W-:Y:S01]  /*6cd0*/  F2FP.SATFINITE.E5M2.F32.PACK_AB_MERGE_C R13, R14, R13, RZ ;  /* 0x0000000d0e0d723e */ /* 0x000fe200048060ff */
[C---:B------:R-:W-:Y:S01]  /*6ce0*/  FMUL R21, R47.reuse, R26 ;  /* 0x0000001a2f157220 */ /* 0x040fe20000400000 */
[----:B------:R-:W-:Y:S01]  /*6cf0*/  FMUL R22, R47, R27 ;  /* 0x0000001b2f167220 */ /* 0x000fe20000400000 */
[C---:B------:R-:W-:Y:S01]  /*6d00*/  FFMA R18, R49.reuse, R68, R18 ;  /* 0x0000004431127223 */ /* 0x040fe20000000012 */
[----:B------:R-:W-:Y:S01]  /*6d10*/  FFMA R19, R49, R69, R19 ;  /* 0x0000004531137223 */ /* 0x000fe20000000013 */
[----:B------:R-:W-:Y:S01]  /*6d20*/  FMUL R23, R47, R28 ;  /* 0x0000001c2f177220 */ /* 0x000fe20000400000 */
[----:B------:R-:W-:Y:S01]  /*6d30*/  FFMA R20, R49, R70, R20 ;  /* 0x0000004631147223 */ /* 0x000fe20000000014 */
[----:B------:R-:W-:Y:S01]  /*6d40*/  FMUL R24, R47, R29 ;  /* 0x0000001d2f187220 */ /* 0x000fe20000400000 */
[C---:B------:R-:W-:Y:S01]  /*6d50*/  FFMA R21, R49.reuse, R71, R21 ;  /* 0x0000004731157223 */ /* 0x040fe20000000015 */
[----:B------:R-:W-:Y:S01]  /*6d60*/  FFMA R22, R49, R72, R22 ;  /* 0x0000004831167223 */ /* 0x000fe20000000016 */
[C---:B------:R-:W-:Y:S01]  /*6d70*/  FMUL R26, R47.reuse, R31 ;  /* 0x0000001f2f1a7220 */ /* 0x040fe20000400000 */
[----:B------:R-:W-:Y:S01]  /*6d80*/  FMUL R27, R47, R32 ;  /* 0x000000202f1b7220 */ /* 0x000fe20000400000 */
[----:B------:R-:W-:Y:S01]  /*6d90*/  FFMA R23, R49, R73, R23 ;  /* 0x0000004931177223 */ /* 0x000fe20000000017 */
[----:B------:R-:W-:Y:S01]  /*6da0*/  FMUL R28, R47, R33 ;  /* 0x000000212f1c7220 */ /* 0x000fe20000400000 */
[----:B------:R-:W-:Y:S01]  /*6db0*/  FFMA R24, R49, R74, R24 ;  /* 0x0000004a31187223 */ /* 0x000fe20000000018 */
[----:B------:R-:W-:Y:S01]  /*6dc0*/  FMUL R29, R47, R34 ;  /* 0x000000222f1d7220 */ /* 0x000fe20000400000 */
[C---:B------:R-:W-:Y:S01]  /*6dd0*/  FFMA R25, R49.reuse, R75, R25 ;  /* 0x0000004b31197223 */ /* 0x040fe20000000019 */
[C---:B------:R-:W-:Y:S01]  /*6de0*/  FFMA R26, R49.reuse, R76, R26 ;  /* 0x0000004c311a7223 */ /* 0x040fe2000000001a */
[C---:B------:R-:W-:Y:S01]  /*6df0*/  FFMA R27, R49.reuse, R50, R27 ;  /* 0x00000032311b7223 */ /* 0x040fe2000000001b */
[C---:B------:R-:W-:Y:S01]  /*6e00*/  FFMA R28, R49.reuse, R51, R28 ;  /* 0x00000033311c7223 */ /* 0x040fe2000000001c */
[----:B------:R-:W-:Y:S01]  /*6e10*/  F2FP.SATFINITE.E5M2.F32.PACK_AB_MERGE_C R17, R18, R17, RZ ;  /* 0x000000111211723e */ /* 0x000fe200048060ff */
[C---:B------:R-:W-:Y:S01]  /*6e20*/  FFMA R29, R49.reuse, R52, R29 ;  /* 0x00000034311d7223 */ /* 0x040fe2000000001d */
[----:B------:R-:W-:Y:S01]  /*6e30*/  F2FP.SATFINITE.E5M2.F32.PACK_AB_MERGE_C R21, R22, R21, RZ ;  /* 0x000000151615723e */ /* 0x000fe200048060ff */
[----:B------:R-:W-:Y:S01]  /*6e40*/  FFMA R30, R49, R77, R30 ;  /* 0x0000004d311e7223 */ /* 0x000fe2000000001e */
[----:B------:R-:W-:Y:S02]  /*6e50*/  F2FP.SATFINITE.E5M2.F32.PACK_AB_MERGE_C R32, R2, R0, R78 ;  /* 0x000000000220723e */ /* 0x000fe4000480604e */
[----:B------:R-:W-:Y:S02]  /*6e60*/  F2FP.SATFINITE.E5M2.F32.PACK_AB_MERGE_C R33, R4, R3, R5 ;  /* 0x000000030421723e */ /* 0x000fe40004806005 */
[----:B------:R-:W-:Y:S02]  /*6e70*/  F2FP.SATFINITE.E5M2.F32.PACK_AB_MERGE_C R34, R8, R7, R9 ;  /* 0x000000070822723e */ /* 0x000fe40004806009 */
[----:B------:R-:W-:Y:S02]  /*6e80*/  F2FP.SATFINITE.E5M2.F32.PACK_AB_MERGE_C R35, R12, R11, R13 ;  /* 0x0000000b0c23723e */ /* 0x000fe4000480600d */
[----:B------:R-:W-:Y:S02]  /*6e90*/  F2FP.SATFINITE.E5M2.F32.PACK_AB_MERGE_C R16, R16, R15, R17 ;  /* 0x0000000f1010723e */ /* 0x000fe40004806011 */
[----:B------:R-:W-:Y:S01]  /*6ea0*/  F2FP.SATFINITE.E5M2.F32.PACK_AB_MERGE_C R17, R20, R19, R21 ;  /* 0x000000131411723e */ /* 0x000fe20004806015 */
[----:B------:R1:W-:Y:S01]  /*6eb0*/  STS.128 [R100+UR49+0x4400], R32 ;  /* 0x0044002064007988 */ /* 0x0003e20008000c31 */
[----:B------:R-:W-:Y:S02]  /*6ec0*/  F2FP.SATFINITE.E5M2.F32.PACK_AB_MERGE_C R18, R26, R25, RZ ;  /* 0x000000191a12723e */ /* 0x000fe400048060ff */
[----:B------:R-:W-:Y:S02]  /*6ed0*/  F2FP.SATFINITE.E5M2.F32.PACK_AB_MERGE_C R19, R30, R29, RZ ;  /* 0x0000001d1e13723e */ /* 0x000fe400048060ff */
[----:B------:R-:W-:Y:S02]  /*6ee0*/  F2FP.SATFINITE.E5M2.F32.PACK_AB_MERGE_C R18, R24, R23, R18 ;  /* 0x000000171812723e */ /* 0x000fe40004806012 */
[----:B------:R-:W-:Y:S02]  /*6ef0*/  F2FP.SATFINITE.E5M2.F32.PACK_AB_MERGE_C R19, R28, R27, R19 ;  /* 0x0000001b1c13723e */ /* 0x000fe40004806013 */
[----:B------:R-:W-:Y:S02]  /*6f00*/  LEA R0, R105, UR49, 0x3 ;  /* 0x0000003169007c11 */ /* 0x000fe4000f8e18ff */
[----:B------:R-:W-:Y:S01]  /*6f10*/  @P6 SHF.L.U32 R2, R104, 0x1f, RZ ;  /* 0x0000001f68026819 */ /* 0x000fe200000006ff */
[----:B------:R1:W-:Y:S01]  /*6f20*/  STS.128 [R114+0x4410], R16 ;  /* 0x0044101072007388 */ /* 0x0003e20000000c00 */
[----:B------:R-:W-:Y:S01]  /*6f30*/  @!PT LDS RZ, [RZ] ;  /* 0x00000000fffff984 */ /* 0x000fe20000000800 */
[----:B------:R-:W-:Y:S01]  /*6f40*/  @!PT LDS RZ, [RZ] ;  /* 0x00000000fffff984 */ /* 0x000fe20000000800 */
[----:B------:R-:W-:Y:S01]  /*6f50*/  @!PT LDS RZ, [RZ] ;  /* 0x00000000fffff984 */ /* 0x000fe20000000800 */
[----:B------:R-:W-:Y:S01]  /*6f60*/  @!PT LDS RZ, [RZ] ;  /* 0x00000000fffff984 */ /* 0x000fe20000000800 */
[----:B------:R2:W-:Y:S07]  /*6f70*/  MEMBAR.ALL.CTA ;  /* 0x0000000000007992 */ /* 0x0005ee0000008000 */
[----:B--2---:R-:W2:Y:S02]  /*6f80*/  FENCE.VIEW.ASYNC.S ;  /* 0x00000000000073c6 */ /* 0x004ea40000000000 */
[----:B--2---:R-:W-:Y:S06]  /*6f90*/  BAR.SYNC.DEFER_BLOCKING 0x1, 0x80 ;  /* 0x0042000000007b1d */ /* 0x004fec0000010000 */
[----:B------:R-:W-:Y:S05]  /*6fa0*/  @P0 BRA `(.L_x_116) ;  /* 0x0000000000280947 */ /* 0x000fea0003800000 */
[----:B------:R-:W-:Y:S02]  /*6fb0*/  UIADD3 UR4, UPT, UPT, UR49, 0x4400, URZ ;  /* 0x0000440031047890 */ /* 0x000fe4000fffe0ff */
[----:B------:R-:W-:Y:S01]  /*6fc0*/  UIADD3 UR6, UP0, UPT, UR52, 0x680, URZ ;  /* 0x0000068034067890 */ /* 0x000fe2000ff1e0ff */
[----:B------:R-:W-:Y:S03]  /*6fd0*/  UMOV UR43, UR36 ;  /* 0x00000024002b7c82 */ /* 0x000fe60008000000 */
[----:B------:R-:W-:Y:S01]  /*6fe0*/  MOV R109, UR4 ;  /* 0x00000004006d7c02 */ /* 0x000fe20008000f00 */
[----:B------:R-:W-:Y:S03]  /*6ff0*/  UIADD3.X UR7, UPT, UPT, URZ, UR53, URZ, UP0, !UPT ;  /* 0x00000035ff077290 */ /* 0x000fe600087fe4ff */
[----:B------:R-:W-:Y:S11]  /*7000*/  R2UR UR40, R109 ;  /* 0x000000006d2872ca */ /* 0x000ff600000e0000 */
[----:B------:R-:W-:Y:S02]  /*7010*/  @!UPT UIADD3 URZ, UPT, UPT, URZ, URZ, URZ ;  /* 0x000000fffffff290 */ /* 0x000fe4000fffe0ff */
[----:B------:R2:W-:Y:S01]  /*7020*/  UTMASTG.3D [UR40], [UR6] ;  /* 0x00000028060073b5 */ /* 0x0005e20008010000 */
[----:B------:R0:W-:Y:S01]  /*7030*/  UTMACMDFLUSH ;  /* 0x00000000000079b7 */ /* 0x0001e20000000000 */
[----:B--2---:R-:W-:Y:S04]  /*7040*/  DEPBAR.LE SB0, 0x1 ;  /* 0x000080400000791a */ /* 0x004fe80000000000 */
.L_x_116:
[----:B------:R-:W-:Y:S05]  /*7050*/  BSYNC.RECONVERGENT B0 ;  /* 0x0000000000007941 */ /* 0x000fea0003800200 */
.L_x_115:
[----:B------:R-:W-:Y:S06]  /*7060*/  BAR.SYNC.DEFER_BLOCKING 0x1, 0x80 ;  /* 0x0042000000007b1d */ /* 0x000fec0000010000 */
[----:B------:R-:W2:Y:S01]  /*7070*/  @P6 SYNCS.PHASECHK.TRANS64.TRYWAIT P0, [R0+URZ+0x140], R2 ;  /* 0x00014002000065a7 */ /* 0x000ea200080011ff */
[----:B------:R-:W-:Y:S01]  /*7080*/  BSSY B1, `(.L_x_117) ;  /* 0x0000021000017945 */ /* 0x000fe20003800000 */
[----:B--2---:R-:W-:Y:S03]  /*7090*/  @P6 SEL R115, RZ, 0x1, !P0 ;  /* 0x00000001ff736807 */ /* 0x004fe60004000000 */
[----:B------:R-:W-:Y:S05]  /*70a0*/  @!P6 BRA `(.L_x_118) ;  /* 0x000000000078e947 */ /* 0x000fea0003800000 */
[----:B------:R-:W-:Y:S01]  /*70b0*/  ISETP.NE.AND P1, PT, R116, RZ, PT ;  /* 0x000000ff7400720c */ /* 0x000fe20003f25270 */
[----:B------:R-:W-:Y:S01]  /*70c0*/  BSSY B0, `(.L_x_119) ;  /* 0x0000009000007945 */ /* 0x000fe20003800000 */
[----:B------:R-:W-:Y:S11]  /*70d0*/  ISETP.NE.AND P0, PT, R115, RZ, PT ;  /* 0x000000ff7300720c */ /* 0x000ff60003f05270 */
[----:B------:R-:W-:Y:S05]  /*70e0*/  @P1 IMAD R2, R105, 0x1000, R100 ;  /* 0x0000100069021824 */ /* 0x000fea00078e0264 */
[----:B------:R-:W-:Y:S05]  /*70f0*/  @P1 IADD3 R4, PT, PT, R2, UR49, RZ ;  /* 0x0000003102041c10 */ /* 0x000fea000fffe0ff */
[----:B------:R-:W-:Y:S01]  /*7100*/  @P1 IMAD.IADD R4, R4, 0x1, R117 ;  /* 0x0000000104041824 */ /* 0x000fe200078e0275 */
[----:B------:R-:W-:Y:S06]  /*7110*/  @P0 BRA `(.L_x_120) ;  /* 0x00000000000c0947 */ /* 0x000fec0003800000 */
[----:B------:R-:W-:Y:S04]  /*7120*/  SHF.L.U32 R3, R104, 0x1f, RZ ;  /* 0x0000001f68037819 */ /* 0x000fe800000006ff */
[----:B------:R-:W2:Y:S02]  /*7130*/  SYNCS.PHASECHK.TRANS64.TRYWAIT P0, [R0+URZ+0x140], R3 ;  /* 0x00014003000075a7 */ /* 0x000ea400080011ff */
[----:B--2---:R-:W-:Y:S05]  /*7140*/  @!P0 BRA `(.L_x_121) ;  /* 0x00000038004c8947 */ /* 0x004fea0003800000 */
.L_x_120:
[----:B------:R-:W-:Y:S05]  /*7150*/  BSYNC B0 ;  /* 0x0000000000007941 */ /* 0x000fea0003800000 */
.L_x_119:
[----:B------:R-:W-:Y:S01]  /*7160*/  ISETP.NE.AND P0, PT, R116, RZ, PT ;  /* 0x000000ff7400720c */ /* 0x000fe20003f05270 */
[----:B------:R-:W-:Y:S11]  /*7170*/  VIADD R105, R105, 0x1 ;  /* 0x0000000169697836 */ /* 0x000ff60000000000 */
[----:B------:R-:W-:Y:S01]  /*7180*/  @!UPT UIADD3 URZ, UPT, UPT, URZ, URZ, URZ ;  /* 0x000000fffffff290 */ /* 0x000fe2000fffe0ff */
[----:B------:R3:W4:Y:S04]  /*7190*/  @P0 LDS.128 R80, [R2+UR49+0x400] ;  /* 0x0004003102500984 */ /* 0x0007280008000c00 */
[----:B------:R1:W1:Y:S01]  /*71a0*/  @P0 LDS.128 R84, [R4+0x410] ;  /* 0x0004100004540984 */ /* 0x0002620000000c00 */
        /* <DEDUP_REMOVED lines=8> */
[----:B---3--:R-:W-:Y:S02]  /*7230*/  VIADD R2, R0, 0x160 ;  /* 0x0000016000027836 */ /* 0x008fe40000000000 */
[----:B--2---:R-:W-:Y:S05]  /*7240*/  IMAD.U32 R0, RZ, RZ, UR37 ;  /* 0x00000025ff007e24 */ /* 0x004fea000f8e00ff */
[----:B------:R-:W-:Y:S04]  /*7250*/  PRMT R0, R0, 0x654, R2 ;  /* 0x0000065400007816 */ /* 0x000fe80000000002 */
[----:B-----5:R2:W-:Y:S02]  /*7260*/  SYNCS.ARRIVE.TRANS64.RED.A1T0 RZ, [R0+URZ], RZ ;  /* 0x000000ff00ff79a7 */ /* 0x0205e400081004ff */
[----:B--2---:R-:W-:Y:S04]  /*7270*/  SEL R0, RZ, 0x1, P0 ;  /* 0x00000001ff007807 */ /* 0x004fe80000000000 */
[----:B-1--4-:R-:W-:Y:S02]  /*7280*/  LOP3.LUT R104, R104, R0, RZ, 0x3c, !PT ;  /* 0x0000000068687212 */ /* 0x012fe400078e3cff */
.L_x_118:
[----:B------:R-:W-:Y:S05]  /*7290*/  BSYNC B1 ;  /* 0x0000000000017941 */ /* 0x000fea0003800000 */
.L_x_117:
[----:B------:R-:W-:Y:S05]  /*72a0*/  VIADD R0, R48, 0x40 ;  /* 0x0000004030007836 */ /* 0x000fea0000000000 */
[----:B------:R-:W-:Y:S04]  /*72b0*/  SHF.R.U32.HI R0, RZ, 0x15, R0 ;  /* 0x00000015ff007819 */ /* 0x000fe80000011600 */
[----:B------:R-:W-:Y:S11]  /*72c0*/  LOP3.LUT P0, RZ, R0, 0x3, R101, 0x48, !PT ;  /* 0x0000000300ff7812 */ /* 0x000ff60007804865 */
[----:B------:R-:W-:Y:S02]  /*72d0*/  @!UPT UIADD3 URZ, UPT, UPT, URZ, URZ, URZ ;  /* 0x000000fffffff290 */ /* 0x000fe4000fffe0ff */
[----:B------:R-:W-:Y:S05]  /*72e0*/  @!P0 BRA `(.L_x_122) ;  /* 0x0000000000408947 */ /* 0x000fea0003800000 */
[----:B------:R-:W2:Y:S01]  /*72f0*/  LDCU.64 UR8, c[0x4][0x78] ;  /* 0x01000f00ff0877ac */ /* 0x000ea20008000a00 */
[----:B------:R-:W-:Y:S01]  /*7300*/  MOV R3, 0x0 ;  /* 0x0000000000037802 */ /* 0x000fe20000000f00 */
[----:B------:R-:W-:Y:S02]  /*7310*/  HFMA2 R12, -RZ, RZ, 0, 5.9604644775390625e-08 ;  /* 0x00000001ff0c7431 */ /* 0x000fe400000001ff */
[----:B------:R-:W-:Y:S02]  /*7320*/  IMAD.MOV.U32 R8, RZ, RZ, 0x192 ;  /* 0x00000192ff087424 */ /* 0x000fe400078e00ff */
[----:B------:R-:W-:Y:S01]  /*7330*/  IMAD.MOV.U32 R13, RZ, RZ, RZ ;  /* 0x000000ffff0d7224 */ /* 0x000fe200078e00ff */
[----:B------:R-:W3:Y:S01]  /*7340*/  LDCU.64 UR6, c[0x4][0x80] ;  /* 0x01001000ff0677ac */ /* 0x000ee20008000a00 */
[----:B------:R-:W4:Y:S01]  /*7350*/  LDC.64 R2, c[0x4][R3] ;  /* 0x0100000003027b82 */ /* 0x000f220000000a00 */
[----:B------:R-:W5:Y:S01]  /*7360*/  LDCU.64 UR4, c[0x4][0x18] ;  /* 0x01000300ff0477ac */ /* 0x000f620008000a00 */
[----:B--2---:R-:W-:Y:S01]  /*7370*/  MOV R5, UR9 ;  /* 0x0000000900057c02 */ /* 0x004fe20008000f00 */
[----:B------:R-:W-:Y:S01]  /*7380*/  IMAD.U32 R4, RZ, RZ, UR8 ;  /* 0x00000008ff047e24 */ /* 0x000fe2000f8e00ff */
[----:B---3--:R-:W-:Y:S01]  /*7390*/  MOV R7, UR7 ;  /* 0x0000000700077c02 */ /* 0x008fe20008000f00 */
[----:B------:R-:W-:Y:S01]  /*73a0*/  IMAD.U32 R6, RZ, RZ, UR6 ;  /* 0x00000006ff067e24 */ /* 0x000fe2000f8e00ff */
[----:B-----5:R-:W-:Y:S01]  /*73b0*/  MOV R11, UR5 ;  /* 0x00000005000b7c02 */ /* 0x020fe20008000f00 */
[----:B------:R-:W-:Y:S02]  /*73c0*/  IMAD.U32 R10, RZ, RZ, UR4 ;  /* 0x00000004ff0a7e24 */ /* 0x000fe4000f8e00ff */
[----:B------:R-:W-:Y:S07]  /*73d0*/  LEPC R20, `(.L_x_122) ;  /* 0x000000001014794e */ /* 0x000fee0000000000 */
[----:B-1--4-:R-:W-:Y:S05]  /*73e0*/  CALL.ABS.NOINC R2 ;  /* 0x0000000002007343 */ /* 0x012fea0003c00000 */
.L_x_122:
[-C--:B------:R-:W-:Y:S01]  /*73f0*/  F2FP.F16.E5M2.UNPACK_B R0, R81.reuse ;  /* 0x00000051ff00723e */ /* 0x080fe200020004ff */
[----:B------:R-:W-:Y:S05]  /*7400*/  WARPSYNC.ALL ;  /* 0x0000000000007948 */ /* 0x000fea0003800000 */
[----:B------:R-:W-:Y:S01]  /*7410*/  R2UR UR4, R48 ;  /* 0x00000000300472ca */ /* 0x000fe200000e0000 */
[--C-:B------:R-:W-:Y:S01]  /*7420*/  HADD2.F32 R54, -RZ, R0.reuse.H0_H0 ;  /* 0x20000000ff367230 */ /* 0x100fe20000004100 */
[-C--:B------:R-:W-:Y:S01]  /*7430*/  F2FP.F16.E5M2.UNPACK_B R2, R80.reuse.H1 ;  /* 0x00000050ff02723e */ /* 0x080fe200030004ff */
[----:B------:R-:W-:Y:S01]  /*7440*/  HADD2.F32 R55, -RZ, R0.H1_H1 ;  /* 0x30000000ff377230 */ /* 0x000fe20000004100 */
[----:B------:R-:W-:Y:S01]  /*7450*/  F2FP.F16.E5M2.UNPACK_B R0, R81.H1 ;  /* 0x00000051ff00723e */ /* 0x000fe200030004ff */
[----:B------:R-:W-:Y:S01]  /*7460*/  BSSY.RECONVERGENT B0, `(.L_x_123) ;  /* 0x0000095000007945 */ /* 0x000fe20003800200 */
[----:B------:R-:W-:Y:S01]  /*7470*/  F2FP.F16.E5M2.UNPACK_B R3, R80 ;  /* 0x00000050ff03723e */ /* 0x000fe200020004ff */
[----:B------:R-:W-:Y:S01]  /*7480*/  HADD2.F32 R52, -RZ, R2.H0_H0 ;  /* 0x20000002ff347230 */ /* 0x000fe20000004100 */
[----:B------:R-:W-:Y:S01]  /*7490*/  ISETP.NE.AND P0, PT, R110, RZ, PT ;  /* 0x000000ff6e00720c */ /* 0x000fe20003f05270 */
[--C-:B------:R-:W-:Y:S01]  /*74a0*/  HADD2.F32 R56, -RZ, R0.reuse.H0_H0 ;  /* 0x20000000ff387230 */ /* 0x100fe20000004100 */
[----:B------:R-:W-:Y:S01]  /*74b0*/  ISETP.NE.AND P6, PT, R118, RZ, PT ;  /* 0x000000ff7600720c */ /* 0x000fe20003fc5270 */
[----:B------:R-:W-:Y:S01]  /*74c0*/  HADD2.F32 R57, -RZ, R0.H1_H1 ;  /* 0x30000000ff397230 */ /* 0x000fe20000004100 */
[-C--:B------:R-:W-:Y:S01]  /*74d0*/  F2FP.F16.E5M2.UNPACK_B R0, R83.reuse ;  /* 0x00000053ff00723e */ /* 0x080fe200020004ff */
[----:B-1----:R-:W-:Y:S01]  /*74e0*/  LDTM.16dp32bit_t0_t15.x32 R4, tmem[UR4+0x40] ;  /* 0x00004004000479ee */ /* 0x002fe20008a80000 */
[----:B------:R-:W1:Y:S01]  /*74f0*/  LDTM.16dp32bit_t16_t31.x32 R4, tmem[UR4+0x60] ;  /* 0x00006004000479ee */ /* 0x000e620008aa0000 */
[----:B------:R-:W-:Y:S01]  /*7500*/  HADD2.F32 R53, -RZ, R2.H1_H1 ;  /* 0x30000002ff357230 */ /* 0x000fe20000004100 */
[----:B------:R-:W-:Y:S01]  /*7510*/  F2FP.F16.E5M2.UNPACK_B R2, R82.H1 ;  /* 0x00000052ff02723e */ /* 0x000fe200030004ff */
[--C-:B------:R-:W-:Y:S02]  /*7520*/  HADD2.F32 R50, -RZ, R3.reuse.H0_H0 ;  /* 0x20000003ff327230 */ /* 0x100fe40000004100 */
[--C-:B------:R-:W-:Y:S02]  /*7530*/  HADD2.F32 R62, -RZ, R0.reuse.H0_H0 ;  /* 0x20000000ff3e7230 */ /* 0x100fe40000004100 */
[----:B------:R-:W-:Y:S01]  /*7540*/  HADD2.F32 R63, -RZ, R0.H1_H1 ;  /* 0x30000000ff3f7230 */ /* 0x000fe20000004100 */
[----:B------:R-:W-:Y:S01]  /*7550*/  F2FP.F16.E5M2.UNPACK_B R0, R84.H1 ;  /* 0x00000054ff00723e */ /* 0x000fe200030004ff */
[--C-:B------:R-:W-:Y:S02]  /*7560*/  HADD2.F32 R60, -RZ, R2.reuse.H0_H0 ;  /* 0x20000002ff3c7230 */ /* 0x100fe40000004100 */
[----:B------:R-:W-:Y:S01]  /*7570*/  HADD2.F32 R61, -RZ, R2.H1_H1 ;  /* 0x30000002ff3d7230 */ /* 0x000fe20000004100 */
[----:B------:R-:W-:Y:S01]  /*7580*/  F2FP.F16.E5M2.UNPACK_B R2, R83.H1 ;  /* 0x00000053ff02723e */ /* 0x000fe200030004ff */
[----:B------:R-:W-:Y:S01]  /*7590*/  HADD2.F32 R51, -RZ, R3.H1_H1 ;  /* 0x30000003ff337230 */ /* 0x000fe20000004100 */
[----:B------:R-:W-:Y:S01]  /*75a0*/  F2FP.F16.E5M2.UNPACK_B R3, R82 ;  /* 0x00000052ff03723e */ /* 0x000fe200020004ff */
[--C-:B------:R-:W-:Y:S02]  /*75b0*/  HADD2.F32 R68, -RZ, R0.reuse.H0_H0 ;  /* 0x20000000ff447230 */ /* 0x100fe40000004100 */
[----:B------:R-:W-:Y:S01]  /*75c0*/  HADD2.F32 R69, -RZ, R0.H1_H1 ;  /* 0x30000000ff457230 */ /* 0x000fe20000004100 */
[-C--:B------:R-:W-:Y:S01]  /*75d0*/  F2FP.F16.E5M2.UNPACK_B R0, R85.reuse.H1 ;  /* 0x00000055ff00723e */ /* 0x080fe200030004ff */
[--C-:B------:R-:W-:Y:S02]  /*75e0*/  HADD2.F32 R64, -RZ, R2.reuse.H0_H0 ;  /* 0x20000002ff407230 */ /* 0x100fe40000004100 */
[----:B------:R-:W-:Y:S01]  /*75f0*/  HADD2.F32 R65, -RZ, R2.H1_H1 ;  /* 0x30000002ff417230 */ /* 0x000fe20000004100 */
[----:B------:R-:W-:Y:S01]  /*7600*/  F2FP.F16.E5M2.UNPACK_B R2, R85 ;  /* 0x00000055ff02723e */ /* 0x000fe200020004ff */
[--C-:B------:R-:W-:Y:S02]  /*7610*/  HADD2.F32 R58, -RZ, R3.reuse.H0_H0 ;  /* 0x20000003ff3a7230 */ /* 0x100fe40000004100 */
[C---:B-1----:R-:W-:Y:S01]  /*7620*/  FMUL R7, R47.reuse, R7 ;  /* 0x000000072f077220 */ /* 0x042fe20000400000 */
[----:B------:R-:W-:Y:S01]  /*7630*/  HADD2.F32 R59, -RZ, R3.H1_H1 ;  /* 0x30000003ff3b7230 */ /* 0x000fe20000004100 */
[----:B------:R-:W-:Y:S01]  /*7640*/  F2FP.F16.E5M2.UNPACK_B R3, R84 ;  /* 0x00000054ff03723e */ /* 0x000fe200020004ff */
[--C-:B------:R-:W-:Y:S02]  /*7650*/  HADD2.F32 R72, -RZ, R0.reuse.H0_H0 ;  /* 0x20000000ff487230 */ /* 0x100fe40000004100 */
[C---:B------:R-:W-:Y:S01]  /*7660*/  FMUL R11, R47.reuse, R11 ;  /* 0x0000000b2f0b7220 */ /* 0x040fe20000400000 */
[----:B------:R-:W-:Y:S01]  /*7670*/  HADD2.F32 R73, -RZ, R0.H1_H1 ;  /* 0x30000000ff497230 */ /* 0x000fe20000004100 */
[----:B------:R-:W-:Y:S01]  /*7680*/  F2FP.F16.E5M2.UNPACK_B R0, R87 ;  /* 0x00000057ff00723e */ /* 0x000fe200020004ff */
[--C-:B------:R-:W-:Y:S02]  /*7690*/  HADD2.F32 R70, -RZ, R2.reuse.H0_H0 ;  /* 0x20000002ff467230 */ /* 0x100fe40000004100 */
[C---:B------:R-:W-:Y:S01]  /*76a0*/  FMUL R15, R47.reuse, R15 ;  /* 0x0000000f2f0f7220 */ /* 0x040fe20000400000 */
[----:B------:R-:W-:Y:S01]  /*76b0*/  HADD2.F32 R71, -RZ, R2.H1_H1 ;  /* 0x30000002ff477230 */ /* 0x000fe20000004100 */
[-C--:B------:R-:W-:Y:S01]  /*76c0*/  F2FP.F16.E5M2.UNPACK_B R2, R86.reuse.H1 ;  /* 0x00000056ff02723e */ /* 0x080fe200030004ff */
[--C-:B------:R-:W-:Y:S02]  /*76d0*/  HADD2.F32 R66, -RZ, R3.reuse.H0_H0 ;  /* 0x20000003ff427230 */ /* 0x100fe40000004100 */
[----:B------:R-:W-:Y:S01]  /*76e0*/  HADD2.F32 R67, -RZ, R3.H1_H1 ;  /* 0x30000003ff437230 */ /* 0x000fe20000004100 */
[----:B------:R-:W-:Y:S01]  /*76f0*/  F2FP.F16.E5M2.UNPACK_B R3, R86 ;  /* 0x00000056ff03723e */ /* 0x000fe200020004ff */
[--C-:B------:R-:W-:Y:S02]  /*7700*/  HADD2.F32 R78, -RZ, R0.reuse.H0_H0 ;  /* 0x20000000ff4e7230 */ /* 0x100fe40000004100 */
[----:B------:R-:W-:Y:S02]  /*7710*/  HADD2.F32 R79, -RZ, R0.H1_H1 ;  /* 0x30000000ff4f7230 */ /* 0x000fe40000004100 */
[C---:B------:R-:W-:Y:S01]  /*7720*/  FMUL R0, R47.reuse, R4 ;  /* 0x000000042f007220 */ /* 0x040fe20000400000 */
[--C-:B------:R-:W-:Y:S02]  /*7730*/  HADD2.F32 R76, -RZ, R2.reuse.H0_H0 ;  /* 0x20000002ff4c7230 */ /* 0x100fe40000004100 */
[----:B------:R-:W-:Y:S01]  /*7740*/  FMUL R4, R47, R8 ;  /* 0x000000082f047220 */ /* 0x000fe20000400000 */
[----:B------:R-:W-:Y:S02]  /*7750*/  HADD2.F32 R77, -RZ, R2.H1_H1 ;  /* 0x30000002ff4d7230 */ /* 0x000fe40000004100 */
[----:B------:R-:W-:Y:S01]  /*7760*/  FFMA R0, R49, R50, R0 ;  /* 0x0000003231007223 */ /* 0x000fe20000000000 */
[--C-:B------:R-:W-:Y:S02]  /*7770*/  HADD2.F32 R74, -RZ, R3.reuse.H0_H0 ;  /* 0x20000003ff4a7230 */ /* 0x100fe40000004100 */
[C---:B------:R-:W-:Y:S01]  /*7780*/  FMUL R2, R47.reuse, R5 ;  /* 0x000000052f027220 */ /* 0x040fe20000400000 */
[----:B------:R-:W-:Y:S02]  /*7790*/  HADD2.F32 R75, -RZ, R3.H1_H1 ;  /* 0x30000003ff4b7230 */ /* 0x000fe40000004100 */
[C---:B------:R-:W-:Y:S01]  /*77a0*/  FMUL R5, R47.reuse, R9 ;  /* 0x000000092f057220 */ /* 0x040fe20000400000 */
[----:B------:R-:W-:Y:S01]  /*77b0*/  FMUL R8, R47, R12 ;  /* 0x0000000c2f087220 */ /* 0x000fe20000400000 */
[----:B------:R-:W-:Y:S01]  /*77c0*/  FFMA R2, R49, R51, R2 ;  /* 0x0000003331027223 */ /* 0x000fe20000000002 */
[C---:B------:R-:W-:Y:S01]  /*77d0*/  FMUL R9, R47.reuse, R13 ;  /* 0x0000000d2f097220 */ /* 0x040fe20000400000 */
[C---:B------:R-:W-:Y:S01]  /*77e0*/  FMUL R12, R47.reuse, R21 ;  /* 0x000000152f0c7220 */ /* 0x040fe20000400000 */
[C---:B------:R-:W-:Y:S01]  /*77f0*/  FMUL R21, R47.reuse, R30 ;  /* 0x0000001e2f157220 */ /* 0x040fe20000400000 */
[C---:B------:R-:W-:Y:S01]  /*7800*/  FMUL R13, R47.reuse, R22 ;  /* 0x000000162f0d7220 */ /* 0x040fe20000400000 */
[C---:B------:R-:W-:Y:S01]  /*7810*/  FMUL R22, R47.reuse, R31 ;  /* 0x0000001f2f167220 */ /* 0x040fe20000400000 */
        /* <DEDUP_REMOVED lines=8> */
[C---:B------:R-:W-:Y:S01]  /*78a0*/  FFMA R6, R49.reuse, R56, R6 ;  /* 0x0000003831067223 */ /* 0x040fe20000000006 */
[C---:B------:R-:W-:Y:S01]  /*78b0*/  FFMA R11, R49.reuse, R57, R11 ;  /* 0x00000039310b7223 */ /* 0x040fe2000000000b */
[C---:B------:R-:W-:Y:S01]  /*78c0*/  FFMA R8, R49.reuse, R58, R8 ;  /* 0x0000003a31087223 */ /* 0x040fe20000000008 */
[----:B------:R-:W-:Y:S01]  /*78d0*/  FFMA R9, R49, R59, R9 ;  /* 0x0000003b31097223 */ /* 0x000fe20000000009 */
[----:B------:R-:W-:Y:S01]  /*78e0*/  F2FP.SATFINITE.E5M2.F32.PACK_AB_MERGE_C R52, R7, R3, RZ ;  /* 0x000000030734723e */ /* 0x000fe200048060ff */
[----:B------:R-:W-:Y:S01]  /*78f0*/  FFMA R10, R49, R60, R10 ;  /* 0x0000003c310a7223 */ /* 0x000fe2000000000a */
[----:B------:R-:W-:Y:S01]  /*7900*/  F2FP.SATFINITE.E5M2.F32.PACK_AB_MERGE_C R53, R11, R6, RZ ;  /* 0x000000060b35723e */ /* 0x000fe200048060ff */
[----:B------:R-:W-:Y:S01]  /*7910*/  FFMA R15, R49, R61, R15 ;  /* 0x0000003d310f7223 */ /* 0x000fe2000000000f */
[C---:B------:R-:W-:Y:S01]  /*7920*/  FMUL R3, R47.reuse, R16 ;  /* 0x000000102f037220 */ /* 0x040fe20000400000 */
[C---:B------:R-:W-:Y:S01]  /*7930*/  FMUL R6, R47.reuse, R17 ;  /* 0x000000112f067220 */ /* 0x040fe20000400000 */
[----:B------:R-:W-:Y:S01]  /*7940*/  F2FP.F16.E5M2.UNPACK_B R51, R87.H1 ;  /* 0x00000057ff33723e */ /* 0x000fe200030004ff */
[----:B------:R-:W-:Y:S01]  /*7950*/  FMUL R11, R47, R20 ;  /* 0x000000142f0b7220 */ /* 0x000fe20000400000 */
[----:B------:R-:W-:Y:S01]  /*7960*/  F2FP.SATFINITE.E5M2.F32.PACK_AB_MERGE_C R54, R15, R10, RZ ;  /* 0x0000000a0f36723e */ /* 0x000fe200048060ff */
[C---:B------:R-:W-:Y:S01]  /*7970*/  FFMA R3, R49.reuse, R62, R3 ;  /* 0x0000003e31037223 */ /* 0x040fe20000000003 */
[----:B------:R-:W-:Y:S01]  /*7980*/  FFMA R6, R49, R63, R6 ;  /* 0x0000003f31067223 */ /* 0x000fe20000000006 */
[----:B------:R-:W-:Y:S01]  /*7990*/  FMUL R20, R47, R29 ;  /* 0x0000001d2f147220 */ /* 0x000fe20000400000 */
[----:B------:R-:W-:Y:S01]  /*79a0*/  F2FP.SATFINITE.E5M2.F32.PACK_AB_MERGE_C R29, R5, R4, R53 ;  /* 0x00000004051d723e */ /* 0x000fe20004806035 */
[----:B------:R-:W-:Y:S01]  /*79b0*/  FMUL R10, R47, R19 ;  /* 0x000000132f0a7220 */ /* 0x000fe20000400000 */
[----:B------:R-:W-:Y:S01]  /*79c0*/  F2FP.SATFINITE.E5M2.F32.PACK_AB_MERGE_C R30, R9, R8, R54 ;  /* 0x00000008091e723e */ /* 0x000fe20004806036 */
        /* <DEDUP_REMOVED lines=10> */
[----:B------:R-:W-:Y:S01]  /*7a70*/  FFMA R14, R49, R69, R14 ;  /* 0x00000045310e7223 */ /* 0x000fe2000000000e */
[----:B------:R-:W-:Y:S01]  /*7a80*/  FMUL R18, R47, R27 ;  /* 0x0000001b2f127220 */ /* 0x000fe20000400000 */
[C---:B------:R-:W-:Y:S01]  /*7a90*/  FFMA R15, R49.reuse, R70, R15 ;  /* 0x00000046310f7223 */ /* 0x040fe2000000000f */
[C---:B------:R-:W-:Y:S01]  /*7aa0*/  FFMA R16, R49.reuse, R71, R16 ;  /* 0x0000004731107223 */ /* 0x040fe20000000010 */
[C---:B------:R-:W-:Y:S01]  /*7ab0*/  FFMA R17, R49.reuse, R72, R17 ;  /* 0x0000004831117223 */ /* 0x040fe20000000011 */
[C---:B------:R-:W-:Y:S01]  /*7ac0*/  FFMA R18, R49.reuse, R73, R18 ;  /* 0x0000004931127223 */ /* 0x040fe20000000012 */
[----:B------:R-:W-:Y:S01]  /*7ad0*/  FFMA R19, R49, R74, R19 ;  /* 0x0000004a31137223 */ /* 0x000fe20000000013 */
[----:B------:R-:W-:Y:S01]  /*7ae0*/  FMUL R23, R47, R32 ;  /* 0x000000202f177220 */ /* 0x000fe20000400000 */
[----:B------:R-:W-:Y:S01]  /*7af0*/  FFMA R20, R49, R75, R20 ;  /* 0x0000004b31147223 */ /* 0x000fe20000000014 */
[----:B------:R-:W-:Y:S01]  /*7b00*/  FMUL R24, R47, R33 ;  /* 0x000000212f187220 */ /* 0x000fe20000400000 */
[--C-:B------:R-:W-:Y:S02]  /*7b10*/  HADD2.F32 R50, -RZ, R51.reuse.H0_H0 ;  /* 0x20000033ff327230 */ /* 0x100fe40000004100 */
[----:B------:R-:W-:Y:S01]  /*7b20*/  FFMA R21, R49, R76, R21 ;  /* 0x0000004c31157223 */ /* 0x000fe20000000015 */
[----:B------:R-:W-:Y:S02]  /*7b30*/  HADD2.F32 R51, -RZ, R51.H1_H1 ;  /* 0x30000033ff337230 */ /* 0x000fe40000004100 */
[----:B------:R-:W-:Y:S01]  /*7b40*/  FMUL R25, R47, R34 ;  /* 0x000000222f197220 */ /* 0x000fe20000400000 */
[----:B------:R-:W-:Y:S01]  /*7b50*/  FFMA R22, R49, R77, R22 ;  /* 0x0000004d31167223 */ /* 0x000fe20000000016 */
[----:B------:R-:W-:Y:S01]  /*7b60*/  FMUL R26, R47, R35 ;  /* 0x000000232f1a7220 */ /* 0x000fe20000400000 */
[----:B------:R-:W-:Y:S01]  /*7b70*/  F2FP.SATFINITE.E5M2.F32.PACK_AB_MERGE_C R7, R10, R7, RZ ;  /* 0x000000070a07723e */ /* 0x000fe200048060ff */
[C---:B------:R-:W-:Y:S01]  /*7b80*/  FFMA R23, R49.reuse, R78, R23 ;  /* 0x0000004e31177223 */ /* 0x040fe20000000017 */
[C---:B------:R-:W-:Y:S01]  /*7b90*/  FFMA R24, R49.reuse, R79, R24 ;  /* 0x0000004f31187223 */ /* 0x040fe20000000018 */
[C---:B------:R-:W-:Y:S01]  /*7ba0*/  FFMA R25, R49.reuse, R50, R25 ;  /* 0x0000003231197223 */ /* 0x040fe20000000019 */
[----:B------:R-:W-:Y:S01]  /*7bb0*/  FFMA R26, R49, R51, R26 ;  /* 0x00000033311a7223 */ /* 0x000fe2000000001a */
[----:B------:R-:W-:Y:S02]  /*7bc0*/  F2FP.SATFINITE.E5M2.F32.PACK_AB_MERGE_C R28, R2, R0, R52 ;  /* 0x00000000021c723e */ /* 0x000fe40004806034 */
[----:B------:R-:W-:Y:S02]  /*7bd0*/  F2FP.SATFINITE.E5M2.F32.PACK_AB_MERGE_C R31, R6, R3, R7 ;  /* 0x00000003061f723e */ /* 0x000fe40004806007 */
[----:B------:R-:W-:Y:S02]  /*7be0*/  F2FP.SATFINITE.E5M2.F32.PACK_AB_MERGE_C R13, R14, R13, RZ ;  /* 0x0000000d0e0d723e */ /* 0x000fe400048060ff */
[----:B------:R-:W-:Y:S01]  /*7bf0*/  F2FP.SATFINITE.E5M2.F32.PACK_AB_MERGE_C R17, R18, R17, RZ ;  /* 0x000000111211723e */ /* 0x000fe200048060ff */
[----:B------:R1:W-:Y:S01]  /*7c00*/  STS.128 [R100+UR49+0x5400], R28 ;  /* 0x0054001c64007988 */ /* 0x0003e20008000c31 */
[----:B------:R-:W-:Y:S02]  /*7c10*/  F2FP.SATFINITE.E5M2.F32.PACK_AB_MERGE_C R14, R22, R21, RZ ;  /* 0x00000015160e723e */ /* 0x000fe400048060ff */
[----:B------:R-:W-:Y:S02]  /*7c20*/  F2FP.SATFINITE.E5M2.F32.PACK_AB_MERGE_C R25, R26, R25, RZ ;  /* 0x000000191a19723e */ /* 0x000fe400048060ff */
[----:B------:R-:W-:Y:S02]  /*7c30*/  F2FP.SATFINITE.E5M2.F32.PACK_AB_MERGE_C R12, R12, R11, R13 ;  /* 0x0000000b0c0c723e */ /* 0x000fe4000480600d */
[----:B------:R-:W-:Y:S02]  /*7c40*/  F2FP.SATFINITE.E5M2.F32.PACK_AB_MERGE_C R13, R16, R15, R17 ;  /* 0x0000000f100d723e */ /* 0x000fe40004806011 */
        /* <DEDUP_REMOVED lines=13> */
[----:B------:R-:W-:Y:S02]  /*7d20*/  UIADD3 UR8, UP0, UPT, UR52, 0x680, URZ ;  /* 0x0000068034087890 */ /* 0x000fe4000ff1e0ff */
[----:B------:R-:W-:Y:S02]  /*7d30*/  UIADD3 UR5, UPT, UPT, UR41, 0x40, URZ ;  /* 0x0000004029057890 */ /* 0x000fe4000fffe0ff */
[----:B------:R-:W-:Y:S02]  /*7d40*/  UIADD3 UR4, UPT, UPT, UR49, 0x5400, URZ ;  /* 0x0000540031047890 */ /* 0x000fe4000fffe0ff */
[----:B------:R-:W-:Y:S01]  /*7d50*/  UIADD3.X UR9, UPT, UPT, URZ, UR53, URZ, UP0, !UPT ;  /* 0x00000035ff097290 */ /* 0x000fe200087fe4ff */
[----:B------:R-:W-:Y:S01]  /*7d60*/  UMOV UR6, UR42 ;  /* 0x0000002a00067c82 */ /* 0x000fe20008000000 */
[----:B------:R-:W-:Y:S07]  /*7d70*/  UMOV UR7, UR36 ;  /* 0x0000002400077c82 */ /* 0x000fee0008000000 */
[----:B------:R2:W-:Y:S01]  /*7d80*/  UTMASTG.3D [UR4], [UR8] ;  /* 0x00000004080073b5 */ /* 0x0005e20008010000 */
[----:B------:R0:W-:Y:S01]  /*7d90*/  UTMACMDFLUSH ;  /* 0x00000000000079b7 */ /* 0x0001e20000000000 */
[----:B--2---:R-:W-:Y:S04]  /*7da0*/  DEPBAR.LE SB0, 0x1 ;  /* 0x000080400000791a */ /* 0x004fe80000000000 */
.L_x_124:
[----:B------:R-:W-:Y:S05]  /*7db0*/  BSYNC.RECONVERGENT B0 ;  /* 0x0000000000007941 */ /* 0x000fea0003800200 */
.L_x_123:
        /* <DEDUP_REMOVED lines=15> */
.L_x_128:
[----:B------:R-:W-:Y:S05]  /*7eb0*/  BSYNC B0 ;  /* 0x0000000000007941 */ /* 0x000fea0003800000 */
.L_x_127:
[----:B------:R-:W-:Y:S01]  /*7ec0*/  ISETP.NE.AND P0, PT, R116, RZ, PT ;  /* 0x000000ff7400720c */ /* 0x000fe20003f05270 */
[----:B------:R-:W-:Y:S11]  /*7ed0*/  VIADD R105, R105, 0x1 ;  /* 0x0000000169697836 */ /* 0x000ff60000000000 */
[----:B------:R-:W-:Y:S01]  /*7ee0*/  @!UPT UIADD3 URZ, UPT, UPT, URZ, URZ, URZ ;  /* 0x000000fffffff290 */ /* 0x000fe2000fffe0ff */
[----:B------:R3:W4:Y:S04]  /*7ef0*/  @P0 LDS.128 R84, [R2+0x410] ;  /* 0x0004100002540984 */ /* 0x0007280000000c00 */
[----:B------:R1:W1:Y:S01]  /*7f00*/  @P0 LDS.128 R80, [R3+UR49+0x400] ;  /* 0x0004003103500984 */ /* 0x0002620008000c00 */
        /* <DEDUP_REMOVED lines=14> */
.L_x_126:
[----:B------:R-:W-:Y:S05]  /*7ff0*/  BSYNC B1 ;  /* 0x0000000000017941 */ /* 0x000fea0003800000 */
.L_x_125:
[----:B------:R-:W-:Y:S05]  /*8000*/  VIADD R0, R48, 0x80 ;  /* 0x0000008030007836 */ /* 0x000fea0000000000 */
[----:B------:R-:W-:Y:S04]  /*8010*/  SHF.R.U32.HI R0, RZ, 0x15, R0 ;  /* 0x00000015ff007819 */ /* 0x000fe80000011600 */
[----:B------:R-:W-:Y:S11]  /*8020*/  LOP3.LUT P0, RZ, R0, 0x3, R101, 0x48, !PT ;  /* 0x0000000300ff7812 */ /* 0x000ff60007804865 */
[----:B------:R-:W-:Y:S02]  /*8030*/  @!UPT UIADD3 URZ, UPT, UPT, URZ, URZ, URZ ;  /* 0x000000fffffff290 */ /* 0x000fe4000fffe0ff */
[----:B------:R-:W-:Y:S05]  /*8040*/  @!P0 BRA `(.L_x_130) ;  /* 0x0000000000408947 */ /* 0x000fea0003800000 */
[----:B------:R-:W2:Y:S01]  /*8050*/  LDCU.64 UR8, c[0x4][0x78] ;  /* 0x01000f00ff0877ac */ /* 0x000ea20008000a00 */
[----:B------:R-:W-:Y:S01]  /*8060*/  MOV R3, 0x0 ;  /* 0x0000000000037802 */ /* 0x000fe20000000f00 */
[----:B-1----:R-:W-:Y:S02]  /*8070*/  HFMA2 R12, -RZ, RZ, 0, 5.9604644775390625e-08 ;  /* 0x00000001ff0c7431 */ /* 0x002fe400000001ff */
[----:B------:R-:W-:Y:S02]  /*8080*/  IMAD.MOV.U32 R8, RZ, RZ, 0x192 ;  /* 0x00000192ff087424 */ /* 0x000fe400078e00ff */
[----:B------:R-:W-:Y:S01]  /*8090*/  IMAD.MOV.U32 R13, RZ, RZ, RZ ;  /* 0x000000ffff0d7224 */ /* 0x000fe200078e00ff */
[----:B------:R-:W1:Y:S01]  /*80a0*/  LDCU.64 UR6, c[0x4][0x80] ;  /* 0x01001000ff0677ac */ /* 0x000e620008000a00 */
[----:B------:R-:W3:Y:S01]  /*80b0*/  LDC.64 R2, c[0x4][R3] ;  /* 0x0100000003027b82 */ /* 0x000ee20000000a00 */
[----:B------:R-:W4:Y:S01]  /*80c0*/  LDCU.64 UR4, c[0x4][0x18] ;  /* 0x01000300ff0477ac */ /* 0x000f220008000a00 */
[----:B--2---:R-:W-:Y:S01]  /*80d0*/  MOV R5, UR9 ;  /* 0x0000000900057c02 */ /* 0x004fe20008000f00 */
[----:B------:R-:W-:Y:S01]  /*80e0*/  IMAD.U32 R4, RZ, RZ, UR8 ;  /* 0x00000008ff047e24 */ /* 0x000fe2000f8e00ff */
[----:B-1----:R-:W-:Y:S01]  /*80f0*/  MOV R7, UR7 ;  /* 0x0000000700077c02 */ /* 0x002fe20008000f00 */
[----:B------:R-:W-:Y:S01]  /*8100*/  IMAD.U32 R6, RZ, RZ, UR6 ;  /* 0x00000006ff067e24 */ /* 0x000fe2000f8e00ff */
[----:B----4-:R-:W-:Y:S01]  /*8110*/  MOV R11, UR5 ;  /* 0x00000005000b7c02 */ /* 0x010fe20008000f00 */
[----:B------:R-:W-:Y:S02]  /*8120*/  IMAD.U32 R10, RZ, RZ, UR4 ;  /* 0x00000004ff0a7e24 */ /* 0x000fe4000f8e00ff */
[----:B------:R-:W-:Y:S07]  /*8130*/  LEPC R20, `(.L_x_130) ;  /* 0x000000001014794e */ /* 0x000fee0000000000 */
[----:B---3--:R-:W-:Y:S05]  /*8140*/  CALL.ABS.NOINC R2 ;  /* 0x0000000002007343 */ /* 0x008fea0003c00000 */
.L_x_130:
        /* <DEDUP_REMOVED lines=148> */
[----:B------:R-:W-:Y:S02]  /*8a90*/  UIADD3 UR8, UP0, UPT, UR52, 0x680, URZ ;  /* 0x0000068034087890 */ /* 0x000fe4000ff1e0ff */
[----:B------:R-:W-:Y:S02]  /*8aa0*/  UIADD3 UR5, UPT, UPT, UR41, 0x80, URZ ;  /* 0x0000008029057890 */ /* 0x000fe4000fffe0ff */
[----:B------:R-:W-:Y:S01]  /*8ab0*/  MOV R109, UR10 ;  /* 0x0000000a006d7c02 */ /* 0x000fe20008000f00 */
[----:B------:R-:W-:Y:S01]  /*8ac0*/  UIADD3.X UR9, UPT, UPT, URZ, UR53, URZ, UP0, !UPT ;  /* 0x00000035ff097290 */ /* 0x000fe200087fe4ff */
[----:B------:R-:W-:Y:S02]  /*8ad0*/  UMOV UR6, UR42 ;  /* 0x0000002a00067c82 */ /* 0x000fe40008000000 */
[----:B------:R-:W-:Y:S01]  /*8ae0*/  R2UR UR4, R109 ;  /* 0x000000006d0472ca */ /* 0x000fe200000e0000 */
[----:B------:R-:W-:Y:S11]  /*8af0*/  UMOV UR7, UR36 ;  /* 0x0000002400077c82 */ /* 0x000ff60008000000 */
[----:B------:R-:W-:Y:S01]  /*8b00*/  @!UPT UIADD3 URZ, UPT, UPT, URZ, URZ, URZ ;  /* 0x000000fffffff290 */ /* 0x000fe2000fffe0ff */
[----:B------:R2:W-:Y:S01]  /*8b10*/  UTMASTG.3D [UR4], [UR8] ;  /* 0x00000004080073b5 */ /* 0x0005e20008010000 */
[----:B------:R0:W-:Y:S01]  /*8b20*/  UTMACMDFLUSH ;  /* 0x00000000000079b7 */ /* 0x0001e20000000000 */
[----:B--2---:R-:W-:Y:S04]  /*8b30*/  DEPBAR.LE SB0, 0x1 ;  /* 0x000080400000791a */ /* 0x004fe80000000000 */
.L_x_132:
[----:B------:R-:W-:Y:S05]  /*8b40*/  BSYNC.RECONVERGENT B0 ;  /* 0x0000000000007941 */ /* 0x000fea0003800200 */
.L_x_131:
        /* <DEDUP_REMOVED lines=15> */
.L_x_136:
[----:B------:R-:W-:Y:S05]  /*8c40*/  BSYNC B0 ;  /* 0x0000000000007941 */ /* 0x000fea0003800000 */
.L_x_135:
        /* <DEDUP_REMOVED lines=19> */
.L_x_134:
[----:B------:R-:W-:Y:S05]  /*8d80*/  BSYNC B1 ;  /* 0x0000000000017941 */ /* 0x000fea0003800000 */
.L_x_133:
        /* <DEDUP_REMOVED lines=21> */
.L_x_138:
[----:B------:R-:W-:Y:S01]  /*8ee0*/  ISETP.NE.AND P0, PT, R110, RZ, PT ;  /* 0x000000ff6e00720c */ /* 0x000fe20003f05270 */
[----:B------:R-:W-:Y:S05]  /*8ef0*/  WARPSYNC.ALL ;  /* 0x0000000000007948 */ /* 0x000fea0003800000 */
[----:B------:R-:W-:Y:S01]  /*8f00*/  R2UR UR4, R48 ;  /* 0x00000000300472ca */ /* 0x000fe200000e0000 */
[----:B------:R-:W-:Y:S01]  /*8f10*/  BSSY.RECONVERGENT B0, `(.L_x_139) ;  /* 0x000009c000007945 */ /* 0x000fe20003800200 */
[-C--:B------:R-:W-:Y:S02]  /*8f20*/  F2FP.F16.E5M2.UNPACK_B R2, R80.reuse ;  /* 0x00000050ff02723e */ /* 0x080fe400020004ff */
[----:B------:R-:W-:Y:S02]  /*8f30*/  F2FP.F16.E5M2.UNPACK_B R80, R80.H1 ;  /* 0x00000050ff50723e */ /* 0x000fe400030004ff */
[-C--:B------:R-:W-:Y:S01]  /*8f40*/  F2FP.F16.E5M2.UNPACK_B R51, R81.reuse ;  /* 0x00000051ff33723e */ /* 0x080fe200020004ff */
[--C-:B------:R-:W-:Y:S01]  /*8f50*/  HADD2.F32 R0, -RZ, R2.reuse.H0_H0 ;  /* 0x20000002ff007230 */ /* 0x100fe20000004100 */
[----:B------:R-:W-:Y:S01]  /*8f60*/  F2FP.F16.E5M2.UNPACK_B R81, R81.H1 ;  /* 0x00000051ff51723e */ /* 0x000fe200030004ff */
[----:B------:R-:W-:Y:S01]  /*8f70*/  HADD2.F32 R2, -RZ, R2.H1_H1 ;  /* 0x30000002ff027230 */ /* 0x000fe20000004100 */
[-C--:B------:R-:W-:Y:S01]  /*8f80*/  F2FP.F16.E5M2.UNPACK_B R55, R82.reuse ;  /* 0x00000052ff37723e */ /* 0x080fe200020004ff */
[--C-:B------:R-:W-:Y:S01]  /*8f90*/  HADD2.F32 R3, -RZ, R80.reuse.H0_H0 ;  /* 0x20000050ff037230 */ /* 0x100fe20000004100 */
[----:B------:R-:W-:Y:S01]  /*8fa0*/  F2FP.F16.E5M2.UNPACK_B R82, R82.H1 ;  /* 0x00000052ff52723e */ /* 0x000fe200030004ff */
[----:B-1----:R-:W-:Y:S01]  /*8fb0*/  LDTM.16dp32bit_t0_t15.x32 R4, tmem[UR4+0xc0] ;  /* 0x0000c004000479ee */ /* 0x002fe20008a80000 */
[----:B------:R-:W1:Y:S01]  /*8fc0*/  LDTM.16dp32bit_t16_t31.x32 R4, tmem[UR4+0xe0] ;  /* 0x0000e004000479ee */ /* 0x000e620008aa0000 */
[----:B------:R-:W-:Y:S01]  /*8fd0*/  NOP ;  /* 0x0000000000007918 */ /* 0x000fe20000000000 */
[--C-:B------:R-:W-:Y:S01]  /*8fe0*/  HADD2.F32 R50, -RZ, R51.reuse.H0_H0 ;  /* 0x20000033ff327230 */ /* 0x100fe20000004100 */
[----:B------:R-:W-:Y:S01]  /*8ff0*/  R2UR UR5, R113 ;  /* 0x00000000710572ca */ /* 0x000fe200000e0000 */
[----:B------:R-:W-:Y:S01]  /*9000*/  HADD2.F32 R51, -RZ, R51.H1_H1 ;  /* 0x30000033ff337230 */ /* 0x000fe20000004100 */
[----:B------:R-:W-:Y:S01]  /*9010*/  F2FP.F16.E5M2.UNPACK_B R59, R83 ;  /* 0x00000053ff3b723e */ /* 0x000fe200020004ff */
[--C-:B------:R-:W-:Y:S01]  /*9020*/  HADD2.F32 R54, -RZ, R55.reuse.H0_H0 ;  /* 0x20000037ff367230 */ /* 0x100fe20000004100 */
[----:B------:R-:W-:Y:S01]  /*9030*/  F2FP.F16.E5M2.UNPACK_B R63, R84 ;  /* 0x00000054ff3f723e */ /* 0x000fe200020004ff */
[----:B------:R-:W-:Y:S01]  /*9040*/  HADD2.F32 R55, -RZ, R55.H1_H1 ;  /* 0x30000037ff377230 */ /* 0x000fe20000004100 */
[----:B------:R-:W-:Y:S01]  /*9050*/  F2FP.F16.E5M2.UNPACK_B R67, R85 ;  /* 0x00000055ff43723e */ /* 0x000fe200020004ff */
[--C-:B------:R-:W-:Y:S01]  /*9060*/  HADD2.F32 R58, -RZ, R59.reuse.H0_H0 ;  /* 0x2000003bff3a7230 */ /* 0x100fe20000004100 */
[----:B------:R-:W-:Y:S01]  /*9070*/  F2FP.F16.E5M2.UNPACK_B R71, R86 ;  /* 0x00000056ff47723e */ /* 0x000fe200020004ff */
[----:B------:R-:W-:Y:S01]  /*9080*/  HADD2.F32 R59, -RZ, R59.H1_H1 ;  /* 0x3000003bff3b7230 */ /* 0x000fe20000004100 */
[----:B------:R-:W-:Y:S01]  /*9090*/  F2FP.F16.E5M2.UNPACK_B R74, R87 ;  /* 0x00000057ff4a723e */ /* 0x000fe200020004ff */
[--C-:B------:R-:W-:Y:S01]  /*90a0*/  HADD2.F32 R62, -RZ, R63.reuse.H0_H0 ;  /* 0x2000003fff3e7230 */ /* 0x100fe20000004100 */
[----:B------:R-:W-:Y:S01]  /*90b0*/  F2FP.F16.E5M2.UNPACK_B R83, R83.H1 ;  /* 0x00000053ff53723e */ /* 0x000fe200030004ff */
[----:B------:R-:W-:Y:S01]  /*90c0*/  UIADD3 UR5, UPT, UPT, UR5, 0x1d0, URZ ;  /* 0x000001d005057890 */ /* 0x000fe2000fffe0ff */
[----:B------:R-:W-:Y:S01]  /*90d0*/  HADD2.F32 R63, -RZ, R63.H1_H1 ;  /* 0x3000003fff3f7230 */ /* 0x000fe20000004100 */
[----:B------:R-:W-:Y:S01]  /*90e0*/  F2FP.F16.E5M2.UNPACK_B R84, R84.H1 ;  /* 0x00000054ff54723e */ /* 0x000fe200030004ff */
[--C-:B------:R-:W-:Y:S01]  /*90f0*/  HADD2.F32 R66, -RZ, R67.reuse.H0_H0 ;  /* 0x20000043ff427230 */ /* 0x100fe20000004100 */
[----:B------:R-:W-:Y:S01]  /*9100*/  UPRMT UR5, UR37, 0x654, UR5 ;  /* 0x0000065425057896 */ /* 0x000fe20008000005 */
[----:B------:R-:W-:Y:S01]  /*9110*/  HADD2.F32 R67, -RZ, R67.H1_H1 ;  /* 0x30000043ff437230 */ /* 0x000fe20000004100 */
[----:B------:R-:W-:Y:S01]  /*9120*/  F2FP.F16.E5M2.UNPACK_B R85, R85.H1 ;  /* 0x00000055ff55723e */ /* 0x000fe200030004ff */
[--C-:B------:R-:W-:Y:S02]  /*9130*/  HADD2.F32 R70, -RZ, R71.reuse.H0_H0 ;  /* 0x20000047ff467230 */ /* 0x100fe40000004100 */
[C---:B-1----:R-:W-:Y:S01]  /*9140*/  FMUL R4, R47.reuse, R4 ;  /* 0x000000042f047220 */ /* 0x042fe20000400000 */
[C---:B------:R-:W-:Y:S01]  /*9150*/  FMUL R5, R47.reuse, R5 ;  /* 0x000000052f057220 */ /* 0x040fe20000400000 */
[C---:B------:R-:W-:Y:S01]  /*9160*/  FMUL R8, R47.reuse, R8 ;  /* 0x000000082f087220 */ /* 0x040fe20000400000 */
[----:B------:R-:W-:Y:S01]  /*9170*/  FMUL R9, R47, R9 ;  /* 0x000000092f097220 */ /* 0x000fe20000400000 */
[C---:B------:R-:W-:Y:S01]  /*9180*/  FFMA R4, R49.reuse, R0, R4 ;  /* 0x0000000031047223 */ /* 0x040fe20000000004 */
[----:B------:R-:W-:Y:S01]  /*9190*/  SYNCS.ARRIVE.TRANS64.RED.A1T0 RZ, [UR5], RZ ;  /* 0x000000ffffff79a7 */ /* 0x000fe20008100405 */
        /* <DEDUP_REMOVED lines=8> */
[----:B------:R-:W-:Y:S02]  /*9220*/  HADD2.F32 R71, -RZ, R71.H1_H1 ;  /* 0x30000047ff477230 */ /* 0x000fe40000004100 */
[C---:B------:R-:W-:Y:S01]  /*9230*/  FMUL R25, R47.reuse, R30 ;  /* 0x0000001e2f197220 */ /* 0x040fe20000400000 */
[C---:B------:R-:W-:Y:S01]  /*9240*/  FMUL R30, R47.reuse, R35 ;  /* 0x000000232f1e7220 */ /* 0x040fe20000400000 */
[----:B------:R-:W-:Y:S02]  /*9250*/  HADD2.F32 R48, -RZ, R80.H1_H1 ;  /* 0x30000050ff307230 */ /* 0x000fe40000004100 */
[C---:B------:R-:W-:Y:S01]  /*9260*/  FMUL R6, R47.reuse, R6 ;  /* 0x000000062f067220 */ /* 0x040fe20000400000 */
[C---:B------:R-:W-:Y:S01]  /*9270*/  FMUL R7, R47.reuse, R7 ;  /* 0x000000072f077220 */ /* 0x040fe20000400000 */
[--C-:B------:R-:W-:Y:S02]  /*9280*/  HADD2.F32 R52, -RZ, R81.reuse.H0_H0 ;  /* 0x20000051ff347230 */ /* 0x100fe40000004100 */
[----:B------:R-:W-:Y:S01]  /*9290*/  FMUL R10, R47, R10 ;  /* 0x0000000a2f0a7220 */ /* 0x000fe20000400000 */
[C---:B------:R-:W-:Y:S01]  /*92a0*/  FFMA R6, R49.reuse, R3, R6 ;  /* 0x0000000331067223 */ /* 0x040fe20000000006 */
[----:B------:R-:W-:Y:S02]  /*92b0*/  HADD2.F32 R53, -RZ, R81.H1_H1 ;  /* 0x30000051ff357230 */ /* 0x000fe40000004100 */
[C---:B------:R-:W-:Y:S01]  /*92c0*/  FFMA R7, R49.reuse, R48, R7 ;  /* 0x0000003031077223 */ /* 0x040fe20000000007 */
[C---:B------:R-:W-:Y:S01]  /*92d0*/  FFMA R8, R49.reuse, R50, R8 ;  /* 0x0000003231087223 */ /* 0x040fe20000000008 */
[C---:B------:R-:W-:Y:S01]  /*92e0*/  FFMA R9, R49.reuse, R51, R9 ;  /* 0x0000003331097223 */ /* 0x040fe20000000009 */
[----:B------:R-:W-:Y:S01]  /*92f0*/  FFMA R10, R49, R52, R10 ;  /* 0x00000034310a7223 */ /* 0x000fe2000000000a */
[--C-:B------:R-:W-:Y:S01]  /*9300*/  HADD2.F32 R48, -RZ, R74.reuse.H0_H0 ;  /* 0x2000004aff307230 */ /* 0x100fe20000004100 */
[----:B------:R-:W-:Y:S01]  /*9310*/  F2FP.SATFINITE.E5M2.F32.PACK_AB_MERGE_C R77, R7, R6, RZ ;  /* 0x00000006074d723e */ /* 0x000fe200048060ff */
[C---:B------:R-:W-:Y:S01]  /*9320*/  FMUL R7, R47.reuse, R24 ;  /* 0x000000182f077220 */ /* 0x040fe20000400000 */
[C---:B------:R-:W-:Y:S01]  /*9330*/  FMUL R24, R47.reuse, R29 ;  /* 0x0000001d2f187220 */ /* 0x040fe20000400000 */
[C---:B------:R-:W-:Y:S01]  /*9340*/  FMUL R29, R47.reuse, R34 ;  /* 0x000000222f1d7220 */ /* 0x040fe20000400000 */
[----:B------:R-:W-:Y:S02]  /*9350*/  HADD2.F32 R74, -RZ, R74.H1_H1 ;  /* 0x3000004aff4a7230 */ /* 0x000fe40000004100 */
[C---:B------:R-:W-:Y:S01]  /*9360*/  FMUL R11, R47.reuse, R11 ;  /* 0x0000000b2f0b7220 */ /* 0x040fe20000400000 */
[--C-:B------:R-:W-:Y:S02]  /*9370*/  HADD2.F32 R56, -RZ, R82.reuse.H0_H0 ;  /* 0x20000052ff387230 */ /* 0x100fe40000004100 */
[----:B------:R-:W-:Y:S01]  /*9380*/  FMUL R14, R47, R14 ;  /* 0x0000000e2f0e7220 */ /* 0x000fe20000400000 */
[----:B------:R-:W-:Y:S02]  /*9390*/  HADD2.F32 R57, -RZ, R82.H1_H1 ;  /* 0x30000052ff397230 */ /* 0x000fe40000004100 */
[C---:B------:R-:W-:Y:S01]  /*93a0*/  FFMA R11, R49.reuse, R53, R11 ;  /* 0x00000035310b7223 */ /* 0x040fe2000000000b */
[----:B------:R-:W-:Y:S01]  /*93b0*/  F2FP.F16.E5M2.UNPACK_B R86, R86.H1 ;  /* 0x00000056ff56723e */ /* 0x000fe200030004ff */
[C---:B------:R-:W-:Y:S01]  /*93c0*/  FFMA R12, R49.reuse, R54, R12 ;  /* 0x00000036310c7223 */ /* 0x040fe2000000000c */
[C---:B------:R-:W-:Y:S01]  /*93d0*/  FFMA R13, R49.reuse, R55, R13 ;  /* 0x00000037310d7223 */ /* 0x040fe2000000000d */
[----:B------:R-:W-:Y:S01]  /*93e0*/  F2FP.F16.E5M2.UNPACK_B R87, R87.H1 ;  /* 0x00000057ff57723e */ /* 0x000fe200030004ff */
[----:B------:R-:W-:Y:S01]  /*93f0*/  FFMA R14, R49, R56, R14 ;  /* 0x00000038310e7223 */ /* 0x000fe2000000000e */
[----:B------:R-:W-:Y:S01]  /*9400*/  F2FP.SATFINITE.E5M2.F32.PACK_AB_MERGE_C R10, R11, R10, RZ ;  /* 0x0000000a0b0a723e */ /* 0x000fe200048060ff */
[C---:B------:R-:W-:Y:S01]  /*9410*/  FMUL R15, R47.reuse, R15 ;  /* 0x0000000f2f0f7220 */ /* 0x040fe20000400000 */
[--C-:B------:R-:W-:Y:S02]  /*9420*/  HADD2.F32 R60, -RZ, R83.reuse.H0_H0 ;  /* 0x20000053ff3c7230 */ /* 0x100fe40000004100 */
[----:B------:R-:W-:Y:S01]  /*9430*/  FMUL R18, R47, R18 ;  /* 0x000000122f127220 */ /* 0x000fe20000400000 */
[----:B------:R-:W-:Y:S02]  /*9440*/  HADD2.F32 R61, -RZ, R83.H1_H1 ;  /* 0x30000053ff3d7230 */ /* 0x000fe40000004100 */
[----:B------:R-:W-:Y:S01]  /*9450*/  FFMA R15, R49, R57, R15 ;  /* 0x00000039310f7223 */ /* 0x000fe2000000000f */
[----:B------:R-:W-:Y:S01]  /*9460*/  IADD3 R45, PT, PT, R45, 0x1, RZ ;  /* 0x000000012d2d7810 */ /* 0x000fe20007ffe0ff */
[C---:B------:R-:W-:Y:S01]  /*9470*/  FFMA R16, R49.reuse, R58, R16 ;  /* 0x0000003a31107223 */ /* 0x040fe20000000010 */
        /* <DEDUP_REMOVED lines=8> */
[C---:B------:R-:W-:Y:S01]  /*9500*/  FFMA R0, R49.reuse, R62, R0 ;  /* 0x0000003e31007223 */ /* 0x040fe20000000000 */
[C---:B------:R-:W-:Y:S01]  /*9510*/  FFMA R2, R49.reuse, R63, R2 ;  /* 0x0000003f31027223 */ /* 0x040fe20000000002 */
[--C-:B------:R-:W-:Y:S02]  /*9520*/  HADD2.F32 R68, -RZ, R85.reuse.H0_H0 ;  /* 0x20000055ff447230 */ /* 0x100fe40000004100 */
[----:B------:R-:W-:Y:S01]  /*9530*/  FFMA R3, R49, R64, R3 ;  /* 0x0000004031037223 */ /* 0x000fe20000000003 */
[----:B------:R-:W-:Y:S02]  /*9540*/  HADD2.F32 R69, -RZ, R85.H1_H1 ;  /* 0x30000055ff457230 */ /* 0x000fe40000004100 */
[C---:B------:R-:W-:Y:S01]  /*9550*/  FMUL R21, R47.reuse, R26 ;  /* 0x0000001a2f157220 */ /* 0x040fe20000400000 */
[----:B------:R-:W-:Y:S01]  /*9560*/  FMUL R22, R47, R27 ;  /* 0x0000001b2f167220 */ /* 0x000fe20000400000 */
[C---:B------:R-:W-:Y:S01]  /*9570*/  FFMA R6, R49.reuse, R65, R6 ;  /* 0x0000004131067223 */ /* 0x040fe20000000006 */
[----:B------:R-:W-:Y:S01]  /*9580*/  FFMA R7, R49, R66, R7 ;  /* 0x0000004231077223 */ /* 0x000fe20000000007 */
[----:B------:R-:W-:Y:S01]  /*9590*/  FMUL R23, R47, R28 ;  /* 0x0000001c2f177220 */ /* 0x000fe20000400000 */
[C---:B------:R-:W-:Y:S01]  /*95a0*/  FFMA R20, R49.reuse, R67, R20 ;  /* 0x0000004331147223 */ /* 0x040fe20000000014 */
[--C-:B------:R-:W-:Y:S02]  /*95b0*/  HADD2.F32 R72, -RZ, R86.reuse.H0_H0 ;  /* 0x20000056ff487230 */ /* 0x100fe40000004100 */
[C---:B------:R-:W-:Y:S01]  /*95c0*/  FFMA R21, R49.reuse, R68, R21 ;  /* 0x0000004431157223 */ /* 0x040fe20000000015 */
[----:B------:R-:W-:Y:S02]  /*95d0*/  HADD2.F32 R73, -RZ, R86.H1_H1 ;  /* 0x30000056ff497230 */ /* 0x000fe40000004100 */
[----:B------:R-:W-:Y:S01]  /*95e0*/  FFMA R22, R49, R69, R22 ;  /* 0x0000004531167223 */ /* 0x000fe20000000016 */
[C---:B------:R-:W-:Y:S01]  /*95f0*/  FMUL R26, R47.reuse, R31 ;  /* 0x0000001f2f1a7220 */ /* 0x040fe20000400000 */
[----:B------:R-:W-:Y:S01]  /*9600*/  FMUL R27, R47, R32 ;  /* 0x000000202f1b7220 */ /* 0x000fe20000400000 */
[----:B------:R-:W-:Y:S01]  /*9610*/  FFMA R23, R49, R70, R23 ;  /* 0x0000004631177223 */ /* 0x000fe20000000017 */
[----:B------:R-:W-:Y:S01]  /*9620*/  FMUL R28, R47, R33 ;  /* 0x000000212f1c7220 */ /* 0x000fe20000400000 */
[C---:B------:R-:W-:Y:S01]  /*9630*/  FFMA R24, R49.reuse, R71, R24 ;  /* 0x0000004731187223 */ /* 0x040fe20000000018 */
[--C-:B------:R-:W-:Y:S02]  /*9640*/  HADD2.F32 R75, -RZ, R87.reuse.H0_H0 ;  /* 0x20000057ff4b7230 */ /* 0x100fe40000004100 */
[C---:B------:R-:W-:Y:S01]  /*9650*/  FFMA R25, R49.reuse, R72, R25 ;  /* 0x0000004831197223 */ /* 0x040fe20000000019 */
[----:B------:R-:W-:Y:S02]  /*9660*/  HADD2.F32 R76, -RZ, R87.H1_H1 ;  /* 0x30000057ff4c7230 */ /* 0x000fe40000004100 */
[----:B------:R-:W-:Y:S01]  /*9670*/  FFMA R26, R49, R73, R26 ;  /* 0x00000049311a7223 */ /* 0x000fe2000000001a */
[----:B------:R-:W-:Y:S01]  /*9680*/  F2FP.SATFINITE.E5M2.F32.PACK_AB_MERGE_C R14, R15, R14, RZ ;  /* 0x0000000e0f0e723e */ /* 0x000fe200048060ff */
[----:B------:R-:W-:Y:S01]  /*9690*/  FFMA R27, R49, R48, R27 ;  /* 0x00000030311b7223 */ /* 0x000fe2000000001b */
[----:B------:R-:W-:Y:S01]  /*96a0*/  F2FP.SATFINITE.E5M2.F32.PACK_AB_MERGE_C R18, R19, R18, RZ ;  /* 0x000000121312723e */ /* 0x000fe200048060ff */
[C---:B------:R-:W-:Y:S01]  /*96b0*/  FFMA R28, R49.reuse, R74, R28 ;  /* 0x0000004a311c7223 */ /* 0x040fe2000000001c */
[C---:B------:R-:W-:Y:S01]  /*96c0*/  FFMA R29, R49.reuse, R75, R29 ;  /* 0x0000004b311d7223 */ /* 0x040fe2000000001d */
[----:B------:R-:W-:Y:S01]  /*96d0*/  FFMA R30, R49, R76, R30 ;  /* 0x0000004c311e7223 */ /* 0x000fe2000000001e */
[----:B------:R-:W-:Y:S02]  /*96e0*/  F2FP.SATFINITE.E5M2.F32.PACK_AB_MERGE_C R32, R5, R4, R77 ;  /* 0x000000040520723e */ /* 0x000fe4000480604d */
[----:B------:R-:W-:Y:S02]  /*96f0*/  F2FP.SATFINITE.E5M2.F32.PACK_AB_MERGE_C R33, R9, R8, R10 ;  /* 0x000000080921723e */ /* 0x000fe4000480600a */
        /* <DEDUP_REMOVED lines=10> */
[----:B------:R-:W-:Y:S05]  /*97a0*/  F2FP.SATFINITE.E5M2.F32.PACK_AB_MERGE_C R7, R28, R27, R29 ;  /* 0x0000001b1c07723e */ /* 0x000fea000480601d */
        /* <DEDUP_REMOVED lines=18> */
.L_x_140:
[----:B------:R-:W-:Y:S05]  /*98d0*/  BSYNC.RECONVERGENT B0 ;  /* 0x0000000000007941 */ /* 0x000fea0003800200 */
.L_x_139:
[----:B------:R-:W-:Y:S01]  /*98e0*/  BAR.SYNC.DEFER_BLOCKING 0x1, 0x80 ;  /* 0x0042000000007b1d */ /* 0x000fe20000010000 */
[----:B------:R-:W-:Y:S01]  /*98f0*/  ISETP.NE.AND P2, PT, R111, RZ, PT ;  /* 0x000000ff6f00720c */ /* 0x000fe20003f45270 */
[----:B------:R-:W-:Y:S01]  /*9900*/  IMAD.IADD R14, R43, 0x1, R94 ;  /* 0x000000012b0e7824 */ /* 0x000fe200078e025e */
[----:B------:R-:W-:Y:S01]  /*9910*/  ISETP.NE.AND P0, PT, R112, 0x2, PT ;  /* 0x000000027000780c */ /* 0x000fe20003f05270 */
[----:B------:R-:W-:Y:S01]  /*9920*/  IMAD.IADD R15, R44, 0x1, R95 ;  /* 0x000000012c0f7824 */ /* 0x000fe200078e025f */
[----:B------:R-:W-:Y:S02]  /*9930*/  ISETP.NE.AND P1, PT, R45, 0x4, PT ;  /* 0x000000042d00780c */ /* 0x000fe40003f25270 */
[----:B------:R-:W-:Y:S02]  /*9940*/  SEL R2, RZ, 0x1, P0 ;  /* 0x00000001ff027807 */ /* 0x000fe40000000000 */
[----:B------:R-:W-:Y:S02]  /*9950*/  SEL R0, RZ, 0x1, P1 ;  /* 0x00000001ff007807 */ /* 0x000fe40000800000 */
[----:B------:R-:W-:Y:S02]  /*9960*/  LOP3.LUT R106, R106, R2, RZ, 0x3c, !PT ;  /* 0x000000026a6a7212 */ /* 0x000fe400078e3cff */
[----:B------:R-:W-:Y:S02]  /*9970*/  LOP3.LUT R107, R107, R0, RZ, 0x3c, !PT ;  /* 0x000000006b6b7212 */ /* 0x000fe400078e3cff */
[----:B------:R-:W-:Y:S02]  /*9980*/  @P2 R2UR UR36, R103 ;  /* 0x00000000672422ca */ /* 0x000fe400000e0000 */
[----:B------:R-:W-:Y:S02]  /*9990*/  SEL R112, R112, RZ, P0 ;  /* 0x000000ff70707207 */ /* 0x000fe40000000000 */
[----:B------:R-:W-:Y:S01]  /*99a0*/  SEL R45, R45, RZ, P1 ;  /* 0x000000ff2d2d7207 */ /* 0x000fe20000800000 */
[----:B------:R-:W-:Y:S10]  /*99b0*/  @P2 BRA `(.L_x_141) ;  /* 0xffffffbc00382947 */ /* 0x000ff4000383ffff */
[----:B------:R-:W-:Y:S05]  /*99c0*/  EXIT ;  /* 0x000000000000794d */ /* 0x000fea0003800000 */
.L_x_20:
[----:B--2---:R2:W1:Y:S02]  /*99d0*/  SYNCS.PHASECHK.TRANS64.TRYWAIT P0, [R2+URZ+0x200], R3 ;  /* 0x00020003020075a7 */ /* 0x00446400080011ff */
[----:B-1----:R-:W-:Y:S05]  /*99e0*/  @!P0 NANOSLEEP.SYNCS 0x989680 ;  /* 0x009896800000895d */ /* 0x002fea0003900000 */
[----:B------:R-:W1:Y:S02]  /*99f0*/  @!P0 SYNCS.PHASECHK.TRANS64 P0, [R2+URZ+0x200], R3 ;  /* 0x00020003020085a7 */ /* 0x000e6400080010ff */
[----:B-1----:R-:W-:Y:S05]  /*9a00*/  @!P0 BRA `(.L_x_20) ;  /* 0xfffffffc00f08947 */ /* 0x002fea000383ffff */
[----:B------:R-:W-:Y:S05]  /*9a10*/  BRA `(.L_x_142) ;  /* 0xffffff7c007c7947 */ /* 0x000fea000383ffff */
.L_x_23:
[----:B-1----:R-:W-:-:S07]  /*9a20*/  MOV R2, UR33 ;  /* 0x0000002100027c02 */ /* 0x002fce0008000f00 */
.L_x_143:
[----:B-1----:R1:W2:Y:S02]  /*9a30*/  SYNCS.PHASECHK.TRANS64.TRYWAIT P0, [R2+URZ+0xa0], R4 ;  /* 0x0000a004020075a7 */ /* 0x0022a400080011ff */
[----:B--2---:R-:W-:Y:S05]  /*9a40*/  @!P0 NANOSLEEP.SYNCS 0x989680 ;  /* 0x009896800000895d */ /* 0x004fea0003900000 */
[----:B------:R-:W2:Y:S02]  /*9a50*/  @!P0 SYNCS.PHASECHK.TRANS64 P0, [R2+URZ+0xa0], R4 ;  /* 0x0000a004020085a7 */ /* 0x000ea400080010ff */
[----:B--2---:R-:W-:Y:S05]  /*9a60*/  @!P0 BRA `(.L_x_143) ;  /* 0xfffffffc00f08947 */ /* 0x004fea000383ffff */
[----:B------:R-:W-:Y:S05]  /*9a70*/  BRA `(.L_x_22) ;  /* 0xffffff7c00cc7947 */ /* 0x000fea000383ffff */
.L_x_29:
[----:B-1----:R-:W-:-:S07]  /*9a80*/  MOV R2, UR17 ;  /* 0x0000001100027c02 */ /* 0x002fce0008000f00 */
.L_x_144:
[----:B-1----:R1:W2:Y:S02]  /*9a90*/  SYNCS.PHASECHK.TRANS64.TRYWAIT P0, [R2+URZ+0xa0], R4 ;  /* 0x0000a004020075a7 */ /* 0x0022a400080011ff */
[----:B--2---:R-:W-:Y:S05]  /*9aa0*/  @!P0 NANOSLEEP.SYNCS 0x989680 ;  /* 0x009896800000895d */ /* 0x004fea0003900000 */
[----:B------:R-:W2:Y:S02]  /*9ab0*/  @!P0 SYNCS.PHASECHK.TRANS64 P0, [R2+URZ+0xa0], R4 ;  /* 0x0000a004020085a7 */ /* 0x000ea400080010ff */
[----:B--2---:R-:W-:Y:S05]  /*9ac0*/  @!P0 BRA `(.L_x_144) ;  /* 0xfffffffc00f08947 */ /* 0x004fea000383ffff */
[----:B------:R-:W-:Y:S05]  /*9ad0*/  BRA `(.L_x_28) ;  /* 0xffffff8000747947 */ /* 0x000fea000383ffff */
.L_x_33:
[----:B-1----:R1:W2:Y:S02]  /*9ae0*/  SYNCS.PHASECHK.TRANS64.TRYWAIT P0, [R2+URZ+0x190], R3 ;  /* 0x00019003020075a7 */ /* 0x0022a400080011ff */
[----:B--2---:R-:W-:Y:S05]  /*9af0*/  @!P0 NANOSLEEP.SYNCS 0x989680 ;  /* 0x009896800000895d */ /* 0x004fea0003900000 */
[----:B------:R-:W2:Y:S02]  /*9b00*/  @!P0 SYNCS.PHASECHK.TRANS64 P0, [R2+URZ+0x190], R3 ;  /* 0x00019003020085a7 */ /* 0x000ea400080010ff */
[----:B--2---:R-:W-:Y:S05]  /*9b10*/  @!P0 BRA `(.L_x_33) ;  /* 0xfffffffc00f08947 */ /* 0x004fea000383ffff */
[----:B------:R-:W-:Y:S05]  /*9b20*/  BRA `(.L_x_145) ;  /* 0xffffff8400047947 */ /* 0x000fea000383ffff */
.L_x_37:
[----:B----4-:R-:W-:-:S07]  /*9b30*/  MOV R0, UR5 ;  /* 0x0000000500007c02 */ /* 0x010fce0008000f00 */
.L_x_146:
[----:B-1----:R1:W2:Y:S02]  /*9b40*/  SYNCS.PHASECHK.TRANS64.TRYWAIT P0, [R0+URZ], R2 ;  /* 0x00000002000075a7 */ /* 0x0022a400080011ff */
[----:B--2---:R-:W-:Y:S05]  /*9b50*/  @!P0 NANOSLEEP.SYNCS 0x989680 ;  /* 0x009896800000895d */ /* 0x004fea0003900000 */
[----:B------:R-:W2:Y:S02]  /*9b60*/  @!P0 SYNCS.PHASECHK.TRANS64 P0, [R0+URZ], R2 ;  /* 0x00000002000085a7 */ /* 0x000ea400080010ff */
[----:B--2---:R-:W-:Y:S05]  /*9b70*/  @!P0 BRA `(.L_x_146) ;  /* 0xfffffffc00f08947 */ /* 0x004fea000383ffff */
[----:B------:R-:W-:Y:S05]  /*9b80*/  BRA `(.L_x_147) ;  /* 0xffffff8800747947 */ /* 0x000fea000383ffff */
.L_x_38:
[----:B----4-:R-:W-:-:S07]  /*9b90*/  MOV R0, UR5 ;  /* 0x0000000500007c02 */ /* 0x010fce0008000f00 */
.L_x_148:
[----:B-1----:R1:W2:Y:S02]  /*9ba0*/  SYNCS.PHASECHK.TRANS64.TRYWAIT P0, [R0+URZ], R3 ;  /* 0x00000003000075a7 */ /* 0x0022a400080011ff */
[----:B--2---:R-:W-:Y:S05]  /*9bb0*/  @!P0 NANOSLEEP.SYNCS 0x989680 ;  /* 0x009896800000895d */ /* 0x004fea0003900000 */
[----:B------:R-:W2:Y:S02]  /*9bc0*/  @!P0 SYNCS.PHASECHK.TRANS64 P0, [R0+URZ], R3 ;  /* 0x00000003000085a7 */ /* 0x000ea400080010ff */
[----:B--2---:R-:W-:Y:S05]  /*9bd0*/  @!P0 BRA `(.L_x_148) ;  /* 0xfffffffc00f08947 */ /* 0x004fea000383ffff */
[----:B------:R-:W-:Y:S05]  /*9be0*/  BRA `(.L_x_149) ;  /* 0xffffff8800807947 */ /* 0x000fea000383ffff */
.L_x_39:
[----:B----4-:R-:W-:-:S07]  /*9bf0*/  MOV R0, UR5 ;  /* 0x0000000500007c02 */ /* 0x010fce0008000f00 */
.L_x_150:
[----:B-1----:R1:W2:Y:S02]  /*9c00*/  SYNCS.PHASECHK.TRANS64.TRYWAIT P0, [R0+URZ], R3 ;  /* 0x00000003000075a7 */ /* 0x0022a400080011ff */
[----:B--2---:R-:W-:Y:S05]  /*9c10*/  @!P0 NANOSLEEP.SYNCS 0x989680 ;  /* 0x009896800000895d */ /* 0x004fea0003900000 */
[----:B------:R-:W2:Y:S02]  /*9c20*/  @!P0 SYNCS.PHASECHK.TRANS64 P0, [R0+URZ], R3 ;  /* 0x00000003000085a7 */ /* 0x000ea400080010ff */
[----:B--2---:R-:W-:Y:S05]  /*9c30*/  @!P0 BRA `(.L_x_150) ;  /* 0xfffffffc00f08947 */ /* 0x004fea000383ffff */
[----:B------:R-:W-:Y:S05]  /*9c40*/  BRA `(.L_x_151) ;  /* 0xffffff88008c7947 */ /* 0x000fea000383ffff */
.L_x_40:
[----:B----4-:R-:W-:-:S07]  /*9c50*/  MOV R0, UR5 ;  /* 0x0000000500007c02 */ /* 0x010fce0008000f00 */
.L_x_152:
[----:B-1----:R1:W2:Y:S02]  /*9c60*/  SYNCS.PHASECHK.TRANS64.TRYWAIT P0, [R0+URZ], R3 ;  /* 0x00000003000075a7 */ /* 0x0022a400080011ff */
[----:B--2---:R-:W-:Y:S05]  /*9c70*/  @!P0 NANOSLEEP.SYNCS 0x989680 ;  /* 0x009896800000895d */ /* 0x004fea0003900000 */
[----:B------:R-:W2:Y:S02]  /*9c80*/  @!P0 SYNCS.PHASECHK.TRANS64 P0, [R0+URZ], R3 ;  /* 0x00000003000085a7 */ /* 0x000ea400080010ff */
[----:B--2---:R-:W-:Y:S05]  /*9c90*/  @!P0 BRA `(.L_x_152) ;  /* 0xfffffffc00f08947 */ /* 0x004fea000383ffff */
[----:B------:R-:W-:Y:S05]  /*9ca0*/  BRA `(.L_x_153) ;  /* 0xffffff8800987947 */ /* 0x000fea000383ffff */
.L_x_41:
[----:B----4-:R-:W-:-:S07]  /*9cb0*/  MOV R0, UR5 ;  /* 0x0000000500007c02 */ /* 0x010fce0008000f00 */
.L_x_154:
[----:B-1----:R1:W2:Y:S02]  /*9cc0*/  SYNCS.PHASECHK.TRANS64.TRYWAIT P0, [R0+URZ], R3 ;  /* 0x00000003000075a7 */ /* 0x0022a400080011ff */
[----:B--2---:R-:W-:Y:S05]  /*9cd0*/  @!P0 NANOSLEEP.SYNCS 0x989680 ;  /* 0x009896800000895d */ /* 0x004fea0003900000 */
[----:B------:R-:W2:Y:S02]  /*9ce0*/  @!P0 SYNCS.PHASECHK.TRANS64 P0, [R0+URZ], R3 ;  /* 0x00000003000085a7 */ /* 0x000ea400080010ff */
[----:B--2---:R-:W-:Y:S05]  /*9cf0*/  @!P0 BRA `(.L_x_154) ;  /* 0xfffffffc00f08947 */ /* 0x004fea000383ffff */
[----:B------:R-:W-:Y:S05]  /*9d00*/  BRA `(.L_x_155) ;  /* 0xffffff8800a47947 */ /* 0x000fea000383ffff */
.L_x_42:
[----:B----4-:R-:W-:-:S07]  /*9d10*/  MOV R0, UR5 ;  /* 0x0000000500007c02 */ /* 0x010fce0008000f00 */
.L_x_156:
[----:B-1----:R1:W2:Y:S02]  /*9d20*/  SYNCS.PHASECHK.TRANS64.TRYWAIT P0, [R0+URZ], R3 ;  /* 0x00000003000075a7 */ /* 0x0022a400080011ff */
[----:B--2---:R-:W-:Y:S05]  /*9d30*/  @!P0 NANOSLEEP.SYNCS 0x989680 ;  /* 0x009896800000895d */ /* 0x004fea0003900000 */
[----:B------:R-:W2:Y:S02]  /*9d40*/  @!P0 SYNCS.PHASECHK.TRANS64 P0, [R0+URZ], R3 ;  /* 0x00000003000085a7 */ /* 0x000ea400080010ff */
[----:B--2---:R-:W-:Y:S05]  /*9d50*/  @!P0 BRA `(.L_x_156) ;  /* 0xfffffffc00f08947 */ /* 0x004fea000383ffff */
[----:B------:R-:W-:Y:S05]  /*9d60*/  BRA `(.L_x_157) ;  /* 0xffffff8800b07947 */ /* 0x000fea000383ffff */
.L_x_43:
[----:B----4-:R-:W-:-:S07]  /*9d70*/  MOV R0, UR5 ;  /* 0x0000000500007c02 */ /* 0x010fce0008000f00 */
.L_x_158:
[----:B-1----:R1:W2:Y:S02]  /*9d80*/  SYNCS.PHASECHK.TRANS64.TRYWAIT P0, [R0+URZ], R3 ;  /* 0x00000003000075a7 */ /* 0x0022a400080011ff */
[----:B--2---:R-:W-:Y:S05]  /*9d90*/  @!P0 NANOSLEEP.SYNCS 0x989680 ;  /* 0x009896800000895d */ /* 0x004fea0003900000 */
[----:B------:R-:W2:Y:S02]  /*9da0*/  @!P0 SYNCS.PHASECHK.TRANS64 P0, [R0+URZ], R3 ;  /* 0x00000003000085a7 */ /* 0x000ea400080010ff */
[----:B--2---:R-:W-:Y:S05]  /*9db0*/  @!P0 BRA `(.L_x_158) ;  /* 0xfffffffc00f08947 */ /* 0x004fea000383ffff */
[----:B------:R-:W-:Y:S05]  /*9dc0*/  BRA `(.L_x_159) ;  /* 0xffffff8800bc7947 */ /* 0x000fea000383ffff */
.L_x_44:
[----:B----4-:R-:W-:-:S07]  /*9dd0*/  MOV R0, UR5 ;  /* 0x0000000500007c02 */ /* 0x010fce0008000f00 */
.L_x_160:
[----:B-1----:R1:W2:Y:S02]  /*9de0*/  SYNCS.PHASECHK.TRANS64.TRYWAIT P0, [R0+URZ], R3 ;  /* 0x00000003000075a7 */ /* 0x0022a400080011ff */
[----:B--2---:R-:W-:Y:S05]  /*9df0*/  @!P0 NANOSLEEP.SYNCS 0x989680 ;  /* 0x009896800000895d */ /* 0x004fea0003900000 */
[----:B------:R-:W2:Y:S02]  /*9e00*/  @!P0 SYNCS.PHASECHK.TRANS64 P0, [R0+URZ], R3 ;  /* 0x00000003000085a7 */ /* 0x000ea400080010ff */
[----:B--2---:R-:W-:Y:S05]  /*9e10*/  @!P0 BRA `(.L_x_160) ;  /* 0xfffffffc00f08947 */ /* 0x004fea000383ffff */
[----:B------:R-:W-:Y:S05]  /*9e20*/  BRA `(.L_x_161) ;  /* 0xffffff8800c87947 */ /* 0x000fea000383ffff */
.L_x_45:
[----:B----4-:R-:W-:-:S07]  /*9e30*/  MOV R0, UR5 ;  /* 0x0000000500007c02 */ /* 0x010fce0008000f00 */
.L_x_162:
[----:B-1----:R1:W2:Y:S02]  /*9e40*/  SYNCS.PHASECHK.TRANS64.TRYWAIT P0, [R0+URZ], R3 ;  /* 0x00000003000075a7 */ /* 0x0022a400080011ff */
[----:B--2---:R-:W-:Y:S05]  /*9e50*/  @!P0 NANOSLEEP.SYNCS 0x989680 ;  /* 0x009896800000895d */ /* 0x004fea0003900000 */
[----:B------:R-:W2:Y:S02]  /*9e60*/  @!P0 SYNCS.PHASECHK.TRANS64 P0, [R0+URZ], R3 ;  /* 0x00000003000085a7 */ /* 0x000ea400080010ff */
[----:B--2---:R-:W-:Y:S05]  /*9e70*/  @!P0 BRA `(.L_x_162) ;  /* 0xfffffffc00f08947 */ /* 0x004fea000383ffff */
[----:B------:R-:W-:Y:S05]  /*9e80*/  BRA `(.L_x_163) ;  /* 0xffffff8800d47947 */ /* 0x000fea000383ffff */
.L_x_46:
[----:B----4-:R-:W-:-:S07]  /*9e90*/  MOV R0, UR5 ;  /* 0x0000000500007c02 */ /* 0x010fce0008000f00 */
.L_x_164:
[----:B-1----:R1:W2:Y:S02]  /*9ea0*/  SYNCS.PHASECHK.TRANS64.TRYWAIT P0, [R0+URZ], R3 ;  /* 0x00000003000075a7 */ /* 0x0022a400080011ff */
[----:B--2---:R-:W-:Y:S05]  /*9eb0*/  @!P0 NANOSLEEP.SYNCS 0x989680 ;  /* 0x009896800000895d */ /* 0x004fea0003900000 */
[----:B------:R-:W2:Y:S02]  /*9ec0*/  @!P0 SYNCS.PHASECHK.TRANS64 P0, [R0+URZ], R3 ;  /* 0x00000003000085a7 */ /* 0x000ea400080010ff */
[----:B--2---:R-:W-:Y:S05]  /*9ed0*/  @!P0 BRA `(.L_x_164) ;  /* 0xfffffffc00f08947 */ /* 0x004fea000383ffff */
[----:B------:R-:W-:Y:S05]  /*9ee0*/  BRA `(.L_x_165) ;  /* 0xffffff8800e07947 */ /* 0x000fea000383ffff */
.L_x_47:
[----:B----4-:R-:W-:-:S07]  /*9ef0*/  MOV R0, UR5 ;  /* 0x0000000500007c02 */ /* 0x010fce0008000f00 */
.L_x_166:
[----:B-1----:R1:W2:Y:S02]  /*9f00*/  SYNCS.PHASECHK.TRANS64.TRYWAIT P0, [R0+URZ], R3 ;  /* 0x00000003000075a7 */ /* 0x0022a400080011ff */
[----:B--2---:R-:W-:Y:S05]  /*9f10*/  @!P0 NANOSLEEP.SYNCS 0x989680 ;  /* 0x009896800000895d */ /* 0x004fea0003900000 */
[----:B------:R-:W2:Y:S02]  /*9f20*/  @!P0 SYNCS.PHASECHK.TRANS64 P0, [R0+URZ], R3 ;  /* 0x00000003000085a7 */ /* 0x000ea400080010ff */
[----:B--2---:R-:W-:Y:S05]  /*9f30*/  @!P0 BRA `(.L_x_166) ;  /* 0xfffffffc00f08947 */ /* 0x004fea000383ffff */
[----:B------:R-:W-:Y:S05]  /*9f40*/  BRA `(.L_x_167) ;  /* 0xffffff8800ec7947 */ /* 0x000fea000383ffff */
.L_x_48:
[----:B----4-:R-:W-:-:S07]  /*9f50*/  MOV R0, UR5 ;  /* 0x0000000500007c02 */ /* 0x010fce0008000f00 */
.L_x_168:
[----:B-1----:R1:W2:Y:S02]  /*9f60*/  SYNCS.PHASECHK.TRANS64.TRYWAIT P0, [R0+URZ], R3 ;  /* 0x00000003000075a7 */ /* 0x0022a400080011ff */
[----:B--2---:R-:W-:Y:S05]  /*9f70*/  @!P0 NANOSLEEP.SYNCS 0x989680 ;  /* 0x009896800000895d */ /* 0x004fea0003900000 */
[----:B------:R-:W2:Y:S02]  /*9f80*/  @!P0 SYNCS.PHASECHK.TRANS64 P0, [R0+URZ], R3 ;  /* 0x00000003000085a7 */ /* 0x000ea400080010ff */
[----:B--2---:R-:W-:Y:S05]  /*9f90*/  @!P0 BRA `(.L_x_168) ;  /* 0xfffffffc00f08947 */ /* 0x004fea000383ffff */
[----:B------:R-:W-:Y:S05]  /*9fa0*/  BRA `(.L_x_169) ;  /* 0xffffff8800f87947 */ /* 0x000fea000383ffff */
.L_x_49:
[----:B----4-:R-:W-:-:S07]  /*9fb0*/  MOV R0, UR5 ;  /* 0x0000000500007c02 */ /* 0x010fce0008000f00 */
.L_x_170:
[----:B-1----:R1:W2:Y:S02]  /*9fc0*/  SYNCS.PHASECHK.TRANS64.TRYWAIT P0, [R0+URZ], R3 ;  /* 0x00000003000075a7 */ /* 0x0022a400080011ff */
[----:B--2---:R-:W-:Y:S05]  /*9fd0*/  @!P0 NANOSLEEP.SYNCS 0x989680 ;  /* 0x009896800000895d */ /* 0x004fea0003900000 */
[----:B------:R-:W2:Y:S02]  /*9fe0*/  @!P0 SYNCS.PHASECHK.TRANS64 P0, [R0+URZ], R3 ;  /* 0x00000003000085a7 */ /* 0x000ea400080010ff */
[----:B--2---:R-:W-:Y:S05]  /*9ff0*/  @!P0 BRA `(.L_x_170) ;  /* 0xfffffffc00f08947 */ /* 0x004fea000383ffff */
[----:B------:R-:W-:Y:S05]  /*a000*/  BRA `(.L_x_171) ;  /* 0xffffff8c00047947 */ /* 0x000fea000383ffff */
.L_x_50:
[----:B----4-:R-:W-:-:S07]  /*a010*/  MOV R0, UR5 ;  /* 0x0000000500007c02 */ /* 0x010fce0008000f00 */
.L_x_172:
[----:B-1----:R1:W2:Y:S02]  /*a020*/  SYNCS.PHASECHK.TRANS64.TRYWAIT P0, [R0+URZ], R3 ;  /* 0x00000003000075a7 */ /* 0x0022a400080011ff */
[----:B--2---:R-:W-:Y:S05]  /*a030*/  @!P0 NANOSLEEP.SYNCS 0x989680 ;  /* 0x009896800000895d */ /* 0x004fea0003900000 */
[----:B------:R-:W2:Y:S02]  /*a040*/  @!P0 SYNCS.PHASECHK.TRANS64 P0, [R0+URZ], R3 ;  /* 0x00000003000085a7 */ /* 0x000ea400080010ff */
[----:B--2---:R-:W-:Y:S05]  /*a050*/  @!P0 BRA `(.L_x_172) ;  /* 0xfffffffc00f08947 */ /* 0x004fea000383ffff */
[----:B------:R-:W-:Y:S05]  /*a060*/  BRA `(.L_x_173) ;  /* 0xffffff8c00107947 */ /* 0x000fea000383ffff */
.L_x_51:
[----:B----4-:R-:W-:-:S07]  /*a070*/  MOV R0, UR5 ;  /* 0x0000000500007c02 */ /* 0x010fce0008000f00 */
.L_x_174:
[----:B-1----:R1:W2:Y:S02]  /*a080*/  SYNCS.PHASECHK.TRANS64.TRYWAIT P0, [R0+URZ], R3 ;  /* 0x00000003000075a7 */ /* 0x0022a400080011ff */
[----:B--2---:R-:W-:Y:S05]  /*a090*/  @!P0 NANOSLEEP.SYNCS 0x989680 ;  /* 0x009896800000895d */ /* 0x004fea0003900000 */
[----:B------:R-:W2:Y:S02]  /*a0a0*/  @!P0 SYNCS.PHASECHK.TRANS64 P0, [R0+URZ], R3 ;  /* 0x00000003000085a7 */ /* 0x000ea400080010ff */
[----:B--2---:R-:W-:Y:S05]  /*a0b0*/  @!P0 BRA `(.L_x_174) ;  /* 0xfffffffc00f08947 */ /* 0x004fea000383ffff */
[----:B------:R-:W-:Y:S05]  /*a0c0*/  BRA `(.L_x_175) ;  /* 0xffffff8c001c7947 */ /* 0x000fea000383ffff */
.L_x_52:
[----:B----4-:R-:W-:-:S07]  /*a0d0*/  MOV R0, UR5 ;  /* 0x0000000500007c02 */ /* 0x010fce0008000f00 */
.L_x_176:
[----:B-1----:R1:W2:Y:S02]  /*a0e0*/  SYNCS.PHASECHK.TRANS64.TRYWAIT P0, [R0+URZ], R3 ;  /* 0x00000003000075a7 */ /* 0x0022a400080011ff */
[----:B--2---:R-:W-:Y:S05]  /*a0f0*/  @!P0 NANOSLEEP.SYNCS 0x989680 ;  /* 0x009896800000895d */ /* 0x004fea0003900000 */
[----:B------:R-:W2:Y:S02]  /*a100*/  @!P0 SYNCS.PHASECHK.TRANS64 P0, [R0+URZ], R3 ;  /* 0x00000003000085a7 */ /* 0x000ea400080010ff */
[----:B--2---:R-:W-:Y:S05]  /*a110*/  @!P0 BRA `(.L_x_176) ;  /* 0xfffffffc00f08947 */ /* 0x004fea000383ffff */
[----:B------:R-:W-:Y:S05]  /*a120*/  BRA `(.L_x_177) ;  /* 0xffffff8c00287947 */ /* 0x000fea000383ffff */
.L_x_53:
[----:B----4-:R-:W-:-:S07]  /*a130*/  MOV R0, UR5 ;  /* 0x0000000500007c02 */ /* 0x010fce0008000f00 */
.L_x_178:
[----:B-1----:R1:W2:Y:S02]  /*a140*/  SYNCS.PHASECHK.TRANS64.TRYWAIT P0, [R0+URZ], R3 ;  /* 0x00000003000075a7 */ /* 0x0022a400080011ff */
[----:B--2---:R-:W-:Y:S05]  /*a150*/  @!P0 NANOSLEEP.SYNCS 0x989680 ;  /* 0x009896800000895d */ /* 0x004fea0003900000 */
[----:B------:R-:W2:Y:S02]  /*a160*/  @!P0 SYNCS.PHASECHK.TRANS64 P0, [R0+URZ], R3 ;  /* 0x00000003000085a7 */ /* 0x000ea400080010ff */
[----:B--2---:R-:W-:Y:S05]  /*a170*/  @!P0 BRA `(.L_x_178) ;  /* 0xfffffffc00f08947 */ /* 0x004fea000383ffff */
[----:B------:R-:W-:Y:S05]  /*a180*/  BRA `(.L_x_179) ;  /* 0xffffff8c00347947 */ /* 0x000fea000383ffff */
.L_x_54:
[----:B----4-:R-:W-:-:S07]  /*a190*/  MOV R0, UR5 ;  /* 0x0000000500007c02 */ /* 0x010fce0008000f00 */
.L_x_180:
[----:B-1----:R1:W2:Y:S02]  /*a1a0*/  SYNCS.PHASECHK.TRANS64.TRYWAIT P0, [R0+URZ], R3 ;  /* 0x00000003000075a7 */ /* 0x0022a400080011ff */
[----:B--2---:R-:W-:Y:S05]  /*a1b0*/  @!P0 NANOSLEEP.SYNCS 0x989680 ;  /* 0x009896800000895d */ /* 0x004fea0003900000 */
[----:B------:R-:W2:Y:S02]  /*a1c0*/  @!P0 SYNCS.PHASECHK.TRANS64 P0, [R0+URZ], R3 ;  /* 0x00000003000085a7 */ /* 0x000ea400080010ff */
[----:B--2---:R-:W-:Y:S05]  /*a1d0*/  @!P0 BRA `(.L_x_180) ;  /* 0xfffffffc00f08947 */ /* 0x004fea000383ffff */
[----:B------:R-:W-:Y:S05]  /*a1e0*/  BRA `(.L_x_181) ;  /* 0xffffff8c00407947 */ /* 0x000fea000383ffff */
.L_x_55:
[----:B----4-:R-:W-:-:S07]  /*a1f0*/  MOV R0, UR5 ;  /* 0x0000000500007c02 */ /* 0x010fce0008000f00 */
.L_x_182:
[----:B-1----:R1:W2:Y:S02]  /*a200*/  SYNCS.PHASECHK.TRANS64.TRYWAIT P0, [R0+URZ], R3 ;  /* 0x00000003000075a7 */ /* 0x0022a400080011ff */
[----:B--2---:R-:W-:Y:S05]  /*a210*/  @!P0 NANOSLEEP.SYNCS 0x989680 ;  /* 0x009896800000895d */ /* 0x004fea0003900000 */
[----:B------:R-:W2:Y:S02]  /*a220*/  @!P0 SYNCS.PHASECHK.TRANS64 P0, [R0+URZ], R3 ;  /* 0x00000003000085a7 */ /* 0x000ea400080010ff */
[----:B--2---:R-:W-:Y:S05]  /*a230*/  @!P0 BRA `(.L_x_182) ;  /* 0xfffffffc00f08947 */ /* 0x004fea000383ffff */
[----:B------:R-:W-:Y:S05]  /*a240*/  BRA `(.L_x_183) ;  /* 0xffffff8c004c7947 */ /* 0x000fea000383ffff */
.L_x_58:
[----:B-1----:R1:W2:Y:S02]  /*a250*/  SYNCS.PHASECHK.TRANS64.TRYWAIT P0, [R0+URZ+0x1f0], R4 ;  /* 0x0001f004000075a7 */ /* 0x0022a400080011ff */
[----:B--2---:R-:W-:Y:S05]  /*a260*/  @!P0 NANOSLEEP.SYNCS 0x989680 ;  /* 0x009896800000895d */ /* 0x004fea0003900000 */
[----:B------:R-:W2:Y:S02]  /*a270*/  @!P0 SYNCS.PHASECHK.TRANS64 P0, [R0+URZ+0x1f0], R4 ;  /* 0x0001f004000085a7 */ /* 0x000ea400080010ff */
[----:B--2---:R-:W-:Y:S05]  /*a280*/  @!P0 BRA `(.L_x_58) ;  /* 0xfffffffc00f08947 */ /* 0x004fea000383ffff */
[----:B------:R-:W-:Y:S05]  /*a290*/  BRA `(.L_x_184) ;  /* 0xffffff8c00a87947 */ /* 0x000fea000383ffff */
.L_x_59:
[----:B------:R-:W-:-:S07]  /*a2a0*/  MOV R0, UR5 ;  /* 0x0000000500007c02 */ /* 0x000fce0008000f00 */
.L_x_185:
[----:B-1----:R1:W2:Y:S02]  /*a2b0*/  SYNCS.PHASECHK.TRANS64.TRYWAIT P0, [R0+URZ+0x1a0], R5 ;  /* 0x0001a005000075a7 */ /* 0x0022a400080011ff */
[----:B--2---:R-:W-:Y:S05]  /*a2c0*/  @!P0 NANOSLEEP.SYNCS 0x989680 ;  /* 0x009896800000895d */ /* 0x004fea0003900000 */
[----:B------:R-:W2:Y:S02]  /*a2d0*/  @!P0 SYNCS.PHASECHK.TRANS64 P0, [R0+URZ+0x1a0], R5 ;  /* 0x0001a005000085a7 */ /* 0x000ea400080010ff */
[----:B--2---:R-:W-:Y:S05]  /*a2e0*/  @!P0 BRA `(.L_x_185) ;  /* 0xfffffffc00f08947 */ /* 0x004fea000383ffff */
[----:B------:R-:W-:Y:S05]  /*a2f0*/  BRA `(.L_x_186) ;  /* 0xffffff8c00b87947 */ /* 0x000fea000383ffff */
.L_x_60:
[----:B-1----:R1:W2:Y:S02]  /*a300*/  SYNCS.PHASECHK.TRANS64.TRYWAIT P1, [R0+URZ+0x190], R4 ;  /* 0x00019004000075a7 */ /* 0x0022a400080211ff */
[----:B--2---:R-:W-:Y:S05]  /*a310*/  @!P1 NANOSLEEP.SYNCS 0x989680 ;  /* 0x009896800000995d */ /* 0x004fea0003900000 */
[----:B------:R-:W2:Y:S02]  /*a320*/  @!P1 SYNCS.PHASECHK.TRANS64 P1, [R0+URZ+0x190], R4 ;  /* 0x00019004000095a7 */ /* 0x000ea400080210ff */
[----:B--2---:R-:W-:Y:S05]  /*a330*/  @!P1 BRA `(.L_x_60) ;  /* 0xfffffffc00f09947 */ /* 0x004fea000383ffff */
[----:B------:R-:W-:Y:S05]  /*a340*/  BRA `(.L_x_187) ;  /* 0xffffff8c00e87947 */ /* 0x000fea000383ffff */
.L_x_63:
[----:B------:R-:W-:-:S07]  /*a350*/  MOV R0, UR5 ;  /* 0x0000000500007c02 */ /* 0x000fce0008000f00 */
.L_x_188:
[----:B-1----:R1:W2:Y:S02]  /*a360*/  SYNCS.PHASECHK.TRANS64.TRYWAIT P0, [R0+URZ+0x1a0], R2 ;  /* 0x0001a002000075a7 */ /* 0x0022a400080011ff */
[----:B--2---:R-:W-:Y:S05]  /*a370*/  @!P0 NANOSLEEP.SYNCS 0x989680 ;  /* 0x009896800000895d */ /* 0x004fea0003900000 */
[----:B------:R-:W2:Y:S02]  /*a380*/  @!P0 SYNCS.PHASECHK.TRANS64 P0, [R0+URZ+0x1a0], R2 ;  /* 0x0001a002000085a7 */ /* 0x000ea400080010ff */
[----:B--2---:R-:W-:Y:S05]  /*a390*/  @!P0 BRA `(.L_x_188) ;  /* 0xfffffffc00f08947 */ /* 0x004fea000383ffff */
[----:B------:R-:W-:Y:S05]  /*a3a0*/  BRA `(.L_x_62) ;  /* 0xffffff90003c7947 */ /* 0x000fea000383ffff */
.L_x_70:
[----:B-1----:R1:W2:Y:S02]  /*a3b0*/  SYNCS.PHASECHK.TRANS64.TRYWAIT P1, [R0+URZ+0x190], R2 ;  /* 0x00019002000075a7 */ /* 0x0022a400080211ff */
[----:B--2---:R-:W-:Y:S05]  /*a3c0*/  @!P1 NANOSLEEP.SYNCS 0x989680 ;  /* 0x009896800000995d */ /* 0x004fea0003900000 */
[----:B------:R-:W2:Y:S02]  /*a3d0*/  @!P1 SYNCS.PHASECHK.TRANS64 P1, [R0+URZ+0x190], R2 ;  /* 0x00019002000095a7 */ /* 0x000ea400080210ff */
[----:B--2---:R-:W-:Y:S05]  /*a3e0*/  @!P1 BRA `(.L_x_70) ;  /* 0xfffffffc00f09947 */ /* 0x004fea000383ffff */
[----:B------:R-:W-:Y:S05]  /*a3f0*/  BRA `(.L_x_189) ;  /* 0xffffff9400947947 */ /* 0x000fea000383ffff */
.L_x_71:
[----:B------:R-:W-:-:S07]  /*a400*/  MOV R2, UR9 ;  /* 0x0000000900027c02 */ /* 0x000fce0008000f00 */
.L_x_190:
[----:B-1----:R1:W2:Y:S02]  /*a410*/  SYNCS.PHASECHK.TRANS64.TRYWAIT P0, [R2+URZ+0x1d0], R0 ;  /* 0x0001d000020075a7 */ /* 0x0022a400080011ff */
[----:B--2---:R-:W-:Y:S05]  /*a420*/  @!P0 NANOSLEEP.SYNCS 0x989680 ;  /* 0x009896800000895d */ /* 0x004fea0003900000 */
[----:B------:R-:W2:Y:S02]  /*a430*/  @!P0 SYNCS.PHASECHK.TRANS64 P0, [R2+URZ+0x1d0], R0 ;  /* 0x0001d000020085a7 */ /* 0x000ea400080010ff */
[----:B--2---:R-:W-:Y:S05]  /*a440*/  @!P0 BRA `(.L_x_190) ;  /* 0xfffffffc00f08947 */ /* 0x004fea000383ffff */
[----:B------:R-:W-:Y:S05]  /*a450*/  BRA `(.L_x_191) ;  /* 0xffffff9400c87947 */ /* 0x000fea000383ffff */
.L_x_74:
[----:B------:R-:W-:Y:S07]  /*a460*/  MOV R0, UR7 ;  /* 0x0000000700007c02 */ /* 0x000fee0008000f00 */
.L_x_192:
[----:B-1----:R1:W2:Y:S02]  /*a470*/  SYNCS.PHASECHK.TRANS64.TRYWAIT P0, [R0+URZ], R2 ;  /* 0x00000002000075a7 */ /* 0x0022a400080011ff */
[----:B--2---:R-:W-:Y:S05]  /*a480*/  @!P0 NANOSLEEP.SYNCS 0x989680 ;  /* 0x009896800000895d */ /* 0x004fea0003900000 */
[----:B------:R-:W2:Y:S02]  /*a490*/  @!P0 SYNCS.PHASECHK.TRANS64 P0, [R0+URZ], R2 ;  /* 0x00000002000085a7 */ /* 0x000ea400080010ff */
[----:B--2---:R-:W-:Y:S05]  /*a4a0*/  @!P0 BRA `(.L_x_192) ;  /* 0xfffffffc00f08947 */ /* 0x004fea000383ffff */
[----:B------:R-:W-:Y:S05]  /*a4b0*/  BRA `(.L_x_73) ;  /* 0xffffff9800007947 */ /* 0x000fea000383ffff */
.L_x_77:
[----:B------:R-:W-:-:S07]  /*a4c0*/  MOV R0, UR5 ;  /* 0x0000000500007c02 */ /* 0x000fce0008000f00 */
.L_x_193:
[----:B--2---:R2:W3:Y:S02]  /*a4d0*/  SYNCS.PHASECHK.TRANS64.TRYWAIT P0, [R0+URZ], R2 ;  /* 0x00000002000075a7 */ /* 0x0044e400080011ff */
[----:B---3--:R-:W-:Y:S05]  /*a4e0*/  @!P0 NANOSLEEP.SYNCS 0x989680 ;  /* 0x009896800000895d */ /* 0x008fea0003900000 */
[----:B------:R-:W3:Y:S02]  /*a4f0*/  @!P0 SYNCS.PHASECHK.TRANS64 P0, [R0+URZ], R2 ;  /* 0x00000002000085a7 */ /* 0x000ee400080010ff */
[----:B---3--:R-:W-:Y:S05]  /*a500*/  @!P0 BRA `(.L_x_193) ;  /* 0xfffffffc00f08947 */ /* 0x008fea000383ffff */
[----:B------:R-:W-:Y:S05]  /*a510*/  BRA `(.L_x_194) ;  /* 0xffffff9800a07947 */ /* 0x000fea000383ffff */
.L_x_78:
[----:B------:R-:W-:-:S07]  /*a520*/  MOV R0, UR5 ;  /* 0x0000000500007c02 */ /* 0x000fce0008000f00 */
.L_x_195:
[----:B--2---:R2:W3:Y:S02]  /*a530*/  SYNCS.PHASECHK.TRANS64.TRYWAIT P0, [R0+URZ], R3 ;  /* 0x00000003000075a7 */ /* 0x0044e400080011ff */
[----:B---3--:R-:W-:Y:S05]  /*a540*/  @!P0 NANOSLEEP.SYNCS 0x989680 ;  /* 0x009896800000895d */ /* 0x008fea0003900000 */
[----:B------:R-:W3:Y:S02]  /*a550*/  @!P0 SYNCS.PHASECHK.TRANS64 P0, [R0+URZ], R3 ;  /* 0x00000003000085a7 */ /* 0x000ee400080010ff */
[----:B---3--:R-:W-:Y:S05]  /*a560*/  @!P0 BRA `(.L_x_195) ;  /* 0xfffffffc00f08947 */ /* 0x008fea000383ffff */
[----:B------:R-:W-:Y:S05]  /*a570*/  BRA `(.L_x_196) ;  /* 0xffffff9800ac7947 */ /* 0x000fea000383ffff */
.L_x_79:
[----:B------:R-:W-:-:S07]  /*a580*/  MOV R0, UR5 ;  /* 0x0000000500007c02 */ /* 0x000fce0008000f00 */
.L_x_197:
[----:B--2---:R2:W3:Y:S02]  /*a590*/  SYNCS.PHASECHK.TRANS64.TRYWAIT P0, [R0+URZ], R3 ;  /* 0x00000003000075a7 */ /* 0x0044e400080011ff */
[----:B---3--:R-:W-:Y:S05]  /*a5a0*/  @!P0 NANOSLEEP.SYNCS 0x989680 ;  /* 0x009896800000895d */ /* 0x008fea0003900000 */
[----:B------:R-:W3:Y:S02]  /*a5b0*/  @!P0 SYNCS.PHASECHK.TRANS64 P0, [R0+URZ], R3 ;  /* 0x00000003000085a7 */ /* 0x000ee400080010ff */
[----:B---3--:R-:W-:Y:S05]  /*a5c0*/  @!P0 BRA `(.L_x_197) ;  /* 0xfffffffc00f08947 */ /* 0x008fea000383ffff */
[----:B------:R-:W-:Y:S05]  /*a5d0*/  BRA `(.L_x_198) ;  /* 0xffffff9800b87947 */ /* 0x000fea000383ffff */
.L_x_80:
[----:B--2---:R-:W-:-:S07]  /*a5e0*/  MOV R0, UR7 ;  /* 0x0000000700007c02 */ /* 0x004fce0008000f00 */
.L_x_199:
[----:B--2---:R2:W3:Y:S02]  /*a5f0*/  SYNCS.PHASECHK.TRANS64.TRYWAIT P0, [R0+URZ], R2 ;  /* 0x00000002000075a7 */ /* 0x0044e400080011ff */
[----:B---3--:R-:W-:Y:S05]  /*a600*/  @!P0 NANOSLEEP.SYNCS 0x989680 ;  /* 0x009896800000895d */ /* 0x008fea0003900000 */
[----:B------:R-:W3:Y:S02]  /*a610*/  @!P0 SYNCS.PHASECHK.TRANS64 P0, [R0+URZ], R2 ;  /* 0x00000002000085a7 */ /* 0x000ee400080010ff */
[----:B---3--:R-:W-:Y:S05]  /*a620*/  @!P0 BRA `(.L_x_199) ;  /* 0xfffffffc00f08947 */ /* 0x008fea000383ffff */
[----:B------:R-:W-:Y:S05]  /*a630*/  BRA `(.L_x_200) ;  /* 0xffffff9800c47947 */ /* 0x000fea000383ffff */
.L_x_85:
[----:B--2---:R2:W3:Y:S02]  /*a640*/  SYNCS.PHASECHK.TRANS64.TRYWAIT P0, [R0+URZ+0x190], R2 ;  /* 0x00019002000075a7 */ /* 0x0044e400080011ff */
[----:B---3--:R-:W-:Y:S05]  /*a650*/  @!P0 NANOSLEEP.SYNCS 0x989680 ;  /* 0x009896800000895d */ /* 0x008fea0003900000 */
[----:B------:R-:W3:Y:S02]  /*a660*/  @!P0 SYNCS.PHASECHK.TRANS64 P0, [R0+URZ+0x190], R2 ;  /* 0x00019002000085a7 */ /* 0x000ee400080010ff */
[----:B---3--:R-:W-:Y:S05]  /*a670*/  @!P0 BRA `(.L_x_85) ;  /* 0xfffffffc00f08947 */ /* 0x008fea000383ffff */
[----:B------:R-:W-:Y:S05]  /*a680*/  BRA `(.L_x_201) ;  /* 0xffffff9c00d07947 */ /* 0x000fea000383ffff */
.L_x_88:
[----:B------:R-:W-:Y:S07]  /*a690*/  MOV R0, UR7 ;  /* 0x0000000700007c02 */ /* 0x000fee0008000f00 */
.L_x_202:
[----:B--2---:R2:W3:Y:S02]  /*a6a0*/  SYNCS.PHASECHK.TRANS64.TRYWAIT P0, [R0+URZ+0x188], R2 ;  /* 0x00018802000075a7 */ /* 0x0044e400080011ff */
[----:B---3--:R-:W-:Y:S05]  /*a6b0*/  @!P0 NANOSLEEP.SYNCS 0x989680 ;  /* 0x009896800000895d */ /* 0x008fea0003900000 */
[----:B------:R-:W3:Y:S02]  /*a6c0*/  @!P0 SYNCS.PHASECHK.TRANS64 P0, [R0+URZ+0x188], R2 ;  /* 0x00018802000085a7 */ /* 0x000ee400080010ff */
[----:B---3--:R-:W-:Y:S05]  /*a6d0*/  @!P0 BRA `(.L_x_202) ;  /* 0xfffffffc00f08947 */ /* 0x008fea000383ffff */
[----:B------:R-:W-:Y:S05]  /*a6e0*/  BRA `(.L_x_87) ;  /* 0xffffffa000b07947 */ /* 0x000fea000383ffff */
.L_x_91:
[----:B------:R-:W-:Y:S07]  /*a6f0*/  MOV R0, UR7 ;  /* 0x0000000700007c02 */ /* 0x000fee0008000f00 */
.L_x_203:
[----:B-1----:R1:W2:Y:S02]  /*a700*/  SYNCS.PHASECHK.TRANS64.TRYWAIT P0, [R0+URZ+0x160], R14 ;  /* 0x0001600e000075a7 */ /* 0x0022a400080011ff */
[----:B--2---:R-:W-:Y:S05]  /*a710*/  @!P0 NANOSLEEP.SYNCS 0x989680 ;  /* 0x009896800000895d */ /* 0x004fea0003900000 */
[----:B------:R-:W2:Y:S02]  /*a720*/  @!P0 SYNCS.PHASECHK.TRANS64 P0, [R0+URZ+0x160], R14 ;  /* 0x0001600e000085a7 */ /* 0x000ea400080010ff */
[----:B--2---:R-:W-:Y:S05]  /*a730*/  @!P0 BRA `(.L_x_203) ;  /* 0xfffffffc00f08947 */ /* 0x004fea000383ffff */
[----:B------:R-:W-:Y:S05]  /*a740*/  BRA `(.L_x_204) ;  /* 0xffffffa400287947 */ /* 0x000fea000383ffff */
.L_x_92:
[----:B------:R-:W-:Y:S07]  /*a750*/  MOV R0, UR7 ;  /* 0x0000000700007c02 */ /* 0x000fee0008000f00 */
.L_x_205:
[----:B-1----:R1:W2:Y:S02]  /*a760*/  SYNCS.PHASECHK.TRANS64.TRYWAIT P0, [R0+URZ+0x168], R14 ;  /* 0x0001680e000075a7 */ /* 0x0022a400080011ff */
[----:B--2---:R-:W-:Y:S05]  /*a770*/  @!P0 NANOSLEEP.SYNCS 0x989680 ;  /* 0x009896800000895d */ /* 0x004fea0003900000 */
[----:B------:R-:W2:Y:S02]  /*a780*/  @!P0 SYNCS.PHASECHK.TRANS64 P0, [R0+URZ+0x168], R14 ;  /* 0x0001680e000085a7 */ /* 0x000ea400080010ff */
[----:B--2---:R-:W-:Y:S05]  /*a790*/  @!P0 BRA `(.L_x_205) ;  /* 0xfffffffc00f08947 */ /* 0x004fea000383ffff */
[----:B------:R-:W-:Y:S05]  /*a7a0*/  BRA `(.L_x_206) ;  /* 0xffffffa400607947 */ /* 0x000fea000383ffff */
.L_x_93:
[----:B------:R-:W-:Y:S07]  /*a7b0*/  MOV R0, UR7 ;  /* 0x0000000700007c02 */ /* 0x000fee0008000f00 */
.L_x_207:
[----:B-1----:R1:W2:Y:S02]  /*a7c0*/  SYNCS.PHASECHK.TRANS64.TRYWAIT P0, [R0+URZ+0x170], R14 ;  /* 0x0001700e000075a7 */ /* 0x0022a400080011ff */
[----:B--2---:R-:W-:Y:S05]  /*a7d0*/  @!P0 NANOSLEEP.SYNCS 0x989680 ;  /* 0x009896800000895d */ /* 0x004fea0003900000 */
[----:B------:R-:W2:Y:S02]  /*a7e0*/  @!P0 SYNCS.PHASECHK.TRANS64 P0, [R0+URZ+0x170], R14 ;  /* 0x0001700e000085a7 */ /* 0x000ea400080010ff */
[----:B--2---:R-:W-:Y:S05]  /*a7f0*/  @!P0 BRA `(.L_x_207) ;  /* 0xfffffffc00f08947 */ /* 0x004fea000383ffff */
[----:B------:R-:W-:Y:S05]  /*a800*/  BRA `(.L_x_208) ;  /* 0xffffffa400a47947 */ /* 0x000fea000383ffff */
.L_x_94:
[----:B------:R-:W-:Y:S07]  /*a810*/  MOV R0, UR7 ;  /* 0x0000000700007c02 */ /* 0x000fee0008000f00 */
.L_x_209:
[----:B-1----:R1:W2:Y:S02]  /*a820*/  SYNCS.PHASECHK.TRANS64.TRYWAIT P0, [R0+URZ+0x178], R14 ;  /* 0x0001780e000075a7 */ /* 0x0022a400080011ff */
[----:B--2---:R-:W-:Y:S05]  /*a830*/  @!P0 NANOSLEEP.SYNCS 0x989680 ;  /* 0x009896800000895d */ /* 0x004fea0003900000 */
[----:B------:R-:W2:Y:S02]  /*a840*/  @!P0 SYNCS.PHASECHK.TRANS64 P0, [R0+URZ+0x178], R14 ;  /* 0x0001780e000085a7 */ /* 0x000ea400080010ff */
[----:B--2---:R-:W-:Y:S05]  /*a850*/  @!P0 BRA `(.L_x_209) ;  /* 0xfffffffc00f08947 */ /* 0x004fea000383ffff */
[----:B------:R-:W-:Y:S05]  /*a860*/  BRA `(.L_x_210) ;  /* 0xffffffa800287947 */ /* 0x000fea000383ffff */
.L_x_96:
[----:B------:R-:W-:-:S07]  /*a870*/  MOV R0, UR7 ;  /* 0x0000000700007c02 */ /* 0x000fce0008000f00 */
.L_x_211:
[----:B-1----:R1:W3:Y:S02]  /*a880*/  SYNCS.PHASECHK.TRANS64.TRYWAIT P0, [R0+URZ+0x160], R2 ;  /* 0x00016002000075a7 */ /* 0x0022e400080011ff */
[----:B---3--:R-:W-:Y:S05]  /*a890*/  @!P0 NANOSLEEP.SYNCS 0x989680 ;  /* 0x009896800000895d */ /* 0x008fea0003900000 */
[----:B------:R-:W3:Y:S02]  /*a8a0*/  @!P0 SYNCS.PHASECHK.TRANS64 P0, [R0+URZ+0x160], R2 ;  /* 0x00016002000085a7 */ /* 0x000ee400080010ff */
[----:B---3--:R-:W-:Y:S05]  /*a8b0*/  @!P0 BRA `(.L_x_211) ;  /* 0xfffffffc00f08947 */ /* 0x008fea000383ffff */
[----:B------:R-:W-:Y:S05]  /*a8c0*/  BRA `(.L_x_212) ;  /* 0xffffffa800987947 */ /* 0x000fea000383ffff */
.L_x_97:
[----:B-1----:R-:W-:-:S07]  /*a8d0*/  MOV R0, UR7 ;  /* 0x0000000700007c02 */ /* 0x002fce0008000f00 */
.L_x_213:
[----:B-1----:R1:W3:Y:S02]  /*a8e0*/  SYNCS.PHASECHK.TRANS64.TRYWAIT P0, [R0+URZ+0x168], R2 ;  /* 0x00016802000075a7 */ /* 0x0022e400080011ff */
[----:B---3--:R-:W-:Y:S05]  /*a8f0*/  @!P0 NANOSLEEP.SYNCS 0x989680 ;  /* 0x009896800000895d */ /* 0x008fea0003900000 */
[----:B------:R-:W3:Y:S02]  /*a900*/  @!P0 SYNCS.PHASECHK.TRANS64 P0, [R0+URZ+0x168], R2 ;  /* 0x00016802000085a7 */ /* 0x000ee400080010ff */
[----:B---3--:R-:W-:Y:S05]  /*a910*/  @!P0 BRA `(.L_x_213) ;  /* 0xfffffffc00f08947 */ /* 0x008fea000383ffff */
[----:B------:R-:W-:Y:S05]  /*a920*/  BRA `(.L_x_214) ;  /* 0xffffffa800887947 */ /* 0x000fea000383ffff */
.L_x_98:
[----:B-1----:R-:W-:-:S07]  /*a930*/  MOV R0, UR7 ;  /* 0x0000000700007c02 */ /* 0x002fce0008000f00 */
.L_x_215:
[----:B-1----:R1:W3:Y:S02]  /*a940*/  SYNCS.PHASECHK.TRANS64.TRYWAIT P0, [R0+URZ+0x170], R2 ;  /* 0x00017002000075a7 */ /* 0x0022e400080011ff */
[----:B---3--:R-:W-:Y:S05]  /*a950*/  @!P0 NANOSLEEP.SYNCS 0x989680 ;  /* 0x009896800000895d */ /* 0x008fea0003900000 */
[----:B------:R-:W3:Y:S02]  /*a960*/  @!P0 SYNCS.PHASECHK.TRANS64 P0, [R0+URZ+0x170], R2 ;  /* 0x00017002000085a7 */ /* 0x000ee400080010ff */
[----:B---3--:R-:W-:Y:S05]  /*a970*/  @!P0 BRA `(.L_x_215) ;  /* 0xfffffffc00f08947 */ /* 0x008fea000383ffff */
[----:B------:R-:W-:Y:S05]  /*a980*/  BRA `(.L_x_216) ;  /* 0xffffffa800787947 */ /* 0x000fea000383ffff */
.L_x_100:
[----:B--2---:R2:W4:Y:S02]  /*a990*/  SYNCS.PHASECHK.TRANS64.TRYWAIT P0, [R0+URZ+0x190], R2 ;  /* 0x00019002000075a7 */ /* 0x00452400080011ff */
[----:B----4-:R-:W-:Y:S05]  /*a9a0*/  @!P0 NANOSLEEP.SYNCS 0x989680 ;  /* 0x009896800000895d */ /* 0x010fea0003900000 */
[----:B------:R-:W4:Y:S02]  /*a9b0*/  @!P0 SYNCS.PHASECHK.TRANS64 P0, [R0+URZ+0x190], R2 ;  /* 0x00019002000085a7 */ /* 0x000f2400080010ff */
[----:B----4-:R-:W-:Y:S05]  /*a9c0*/  @!P0 BRA `(.L_x_100) ;  /* 0xfffffffc00f08947 */ /* 0x010fea000383ffff */
[----:B------:R-:W-:Y:S05]  /*a9d0*/  BRA `(.L_x_217) ;  /* 0xffffffac00447947 */ /* 0x000fea000383ffff */
.L_x_111:
[----:B-1----:R1:W3:Y:S02]  /*a9e0*/  SYNCS.PHASECHK.TRANS64.TRYWAIT P1, [R2+URZ+0x140], R0 ;  /* 0x00014000020075a7 */ /* 0x0022e400080211ff */
[----:B---3--:R-:W-:Y:S05]  /*a9f0*/  @!P1 NANOSLEEP.SYNCS 0x989680 ;  /* 0x009896800000995d */ /* 0x008fea0003900000 */
[----:B------:R-:W3:Y:S02]  /*aa00*/  @!P1 SYNCS.PHASECHK.TRANS64 P1, [R2+URZ+0x140], R0 ;  /* 0x00014000020095a7 */ /* 0x000ee400080210ff */
[----:B---3--:R-:W-:Y:S05]  /*aa10*/  @!P1 BRA `(.L_x_111) ;  /* 0xfffffffc00f09947 */ /* 0x008fea000383ffff */
[----:B------:R-:W-:Y:S05]  /*aa20*/  BRA `(.L_x_110) ;  /* 0xffffffb8005c7947 */ /* 0x000fea000383ffff */
.L_x_113:
[----:B-1----:R1:W2:Y:S02]  /*aa30*/  SYNCS.PHASECHK.TRANS64.TRYWAIT P0, [R113+URZ+0x1b0], R3 ;  /* 0x0001b003710075a7 */ /* 0x0022a400080011ff */
[----:B--2---:R-:W-:Y:S05]  /*aa40*/  @!P0 NANOSLEEP.SYNCS 0x989680 ;  /* 0x009896800000895d */ /* 0x004fea0003900000 */
[----:B------:R-:W2:Y:S02]  /*aa50*/  @!P0 SYNCS.PHASECHK.TRANS64 P0, [R113+URZ+0x1b0], R3 ;  /* 0x0001b003710085a7 */ /* 0x000ea400080010ff */
[----:B--2---:R-:W-:Y:S05]  /*aa60*/  @!P0 BRA `(.L_x_113) ;  /* 0xfffffffc00f08947 */ /* 0x004fea000383ffff */
[----:B------:R-:W-:Y:S05]  /*aa70*/  BRA `(.L_x_112) ;  /* 0xffffffb800b07947 */ /* 0x000fea000383ffff */
.L_x_121:
[----:B--2---:R2:W3:Y:S02]  /*aa80*/  SYNCS.PHASECHK.TRANS64.TRYWAIT P0, [R0+URZ+0x140], R3 ;  /* 0x00014003000075a7 */ /* 0x0044e400080011ff */
[----:B---3--:R-:W-:Y:S05]  /*aa90*/  @!P0 NANOSLEEP.SYNCS 0x989680 ;  /* 0x009896800000895d */ /* 0x008fea0003900000 */
[----:B------:R-:W3:Y:S02]  /*aaa0*/  @!P0 SYNCS.PHASECHK.TRANS64 P0, [R0+URZ+0x140], R3 ;  /* 0x00014003000085a7 */ /* 0x000ee400080010ff */
[----:B---3--:R-:W-:Y:S05]  /*aab0*/  @!P0 BRA `(.L_x_121) ;  /* 0xfffffffc00f08947 */ /* 0x008fea000383ffff */
[----:B------:R-:W-:Y:S05]  /*aac0*/  BRA `(.L_x_120) ;  /* 0xffffffc400a07947 */ /* 0x000fea000383ffff */
.L_x_129:
[----:B--2---:R2:W3:Y:S02]  /*aad0*/  SYNCS.PHASECHK.TRANS64.TRYWAIT P0, [R0+URZ+0x140], R4 ;  /* 0x00014004000075a7 */ /* 0x0044e400080011ff */
[----:B---3--:R-:W-:Y:S05]  /*aae0*/  @!P0 NANOSLEEP.SYNCS 0x989680 ;  /* 0x009896800000895d */ /* 0x008fea0003900000 */
[----:B------:R-:W3:Y:S02]  /*aaf0*/  @!P0 SYNCS.PHASECHK.TRANS64 P0, [R0+URZ+0x140], R4 ;  /* 0x00014004000085a7 */ /* 0x000ee400080010ff */
[----:B---3--:R-:W-:Y:S05]  /*ab00*/  @!P0 BRA `(.L_x_129) ;  /* 0xfffffffc00f08947 */ /* 0x008fea000383ffff */
[----:B------:R-:W-:Y:S05]  /*ab10*/  BRA `(.L_x_128) ;  /* 0xffffffd000e47947 */ /* 0x000fea000383ffff */
.L_x_137:
[----:B--2---:R2:W3:Y:S02]  /*ab20*/  SYNCS.PHASECHK.TRANS64.TRYWAIT P0, [R0+URZ+0x140], R4 ;  /* 0x00014004000075a7 */ /* 0x0044e400080011ff */
[----:B---3--:R-:W-:Y:S05]  /*ab30*/  @!P0 NANOSLEEP.SYNCS 0x989680 ;  /* 0x009896800000895d */ /* 0x008fea0003900000 */
[----:B------:R-:W3:Y:S02]  /*ab40*/  @!P0 SYNCS.PHASECHK.TRANS64 P0, [R0+URZ+0x140], R4 ;  /* 0x00014004000085a7 */ /* 0x000ee400080010ff */
[----:B---3--:R-:W-:Y:S05]  /*ab50*/  @!P0 BRA `(.L_x_137) ;  /* 0xfffffffc00f08947 */ /* 0x008fea000383ffff */
[----:B------:R-:W-:Y:S05]  /*ab60*/  BRA `(.L_x_136) ;  /* 0xffffffe000347947 */ /* 0x000fea000383ffff */
        .weak           $__internal_0_$__cuda_sm10x_tcgen05_guardrail_trap_col_being_dealloced_not_returned_by_alloc
        .type           $__internal_0_$__cuda_sm10x_tcgen05_guardrail_trap_col_being_dealloced_not_returned_by_alloc,@function
        .size           $__internal_0_$__cuda_sm10x_tcgen05_guardrail_trap_col_being_dealloced_not_returned_by_alloc,($__internal_1_$__cuda_sm10x_tcgen05_guardrail_trap_phase_invalid_during_alloc - $__internal_0_$__cuda_sm10x_tcgen05_guardrail_trap_col_being_dealloced_not_returned_by_alloc)
$__internal_0_$__cuda_sm10x_tcgen05_guardrail_trap_col_being_dealloced_not_returned_by_alloc:
[----:B------:R-:W-:Y:S05]  /*ab70*/  BPT.TRAP 0x1 ;  /* 0x000000040000795c */ /* 0x000fea0000300000 */
[----:B------:R-:W-:-:S04]  /*ab80*/  HFMA2 R3, -RZ, RZ, 0, 0 ;  /* 0x00000000ff037431 */ /* 0x000fc800000001ff */
[----:B------:R-:W-:Y:S05]  /*ab90*/  RET.REL.NODEC R2 `(_ZN7cutlass13device_kernelINS_4gemm6kernel13GemmUniversalIN4cute5tupleIJiiiiEEENS1_10collective13CollectiveMmaINS1_35MainloopSm100TmaUmmaWarpSpecializedILi20ELi2ELi4ENS5_IJNS4_1CILi1EEESB_SB_EEEEENS5_IJNSA_ILi64EEENSA_ILi256EEENSA_ILi32EEEEEENS_12float_e5m2_tENS5_IJlSB_lEEESI_SJ_NS4_8TiledMMAINS4_8MMA_AtomIJNS4_10MMA_TraitsINS4_19SM100_MMA_F8F6F4_SSEJSI_SI_fSE_SF_NS4_17integral_constantINS4_4UMMA5MajorELSQ_0EEESR_NSO_INSP_7ScaleInELSS_0EEEST_EEEEEENS4_6LayoutISC_NS5_IJNSA_ILi0EEESX_SX_EEEEENS5_IJNS4_10UnderscoreES10_S10_EEEEENS4_13SM90_TMA_LOADENS4_14ComposedLayoutINS4_7SwizzleILi1ELi4ELi3EEENS4_18smem_ptr_flag_bitsILi8EEENSW_INS5_IJNSA_ILi8EEESG_EEENS5_IJSG_SB_EEEEEEEvNS4_8identityES13_S1D_vS1E_EENS_8epilogue10collective18CollectiveEpilogueINS1G_23Sm100TmaWarpSpecializedILi4ELi2ELi32ELb0ELb0EEEJSH_NS5_IJNSW_ISE_SB_EES1L_EEESI_SJ_SI_SJ_NS1G_6fusion15FusionCallbacksIS1K_NS1N_17LinearCombinationISI_fSI_fLNS_15FloatRoundStyleE2EEESH_S1M_JEEENS4_5SM1004TMEM4LOAD26SM100_TMEM_LOAD_16dp32b32xES13_NS14_INS15_ILi2ELi4ELi3EEES18_NSW_INS5_IJS19_SE_EEENS5_IJSE_SB_EEEEEEENS4_39AutoVectorizingCopyWithAssumedAlignmentILi128EEENS4_14SM90_TMA_STOREES21_S23_S23_EEEvvEEEEvNT_6ParamsE) ;  /* 0xffffff5402187950 */ /* 0x000fea0003c3ffff */
        .weak           $__internal_1_$__cuda_sm10x_tcgen05_guardrail_trap_phase_invalid_during_alloc
        .type           $__internal_1_$__cuda_sm10x_tcgen05_guardrail_trap_phase_invalid_during_alloc,@function
        .size           $__internal_1_$__cuda_sm10x_tcgen05_guardrail_trap_phase_invalid_during_alloc,($__internal_2_$__cuda_sm10x_tcgen05_guardrail_trap_unallocated_columns_being_dealloced - $__internal_1_$__cuda_sm10x_tcgen05_guardrail_trap_phase_invalid_during_alloc)
$__internal_1_$__cuda_sm10x_tcgen05_guardrail_trap_phase_invalid_during_alloc:
[----:B------:R-:W-:Y:S05]  /*aba0*/  BPT.TRAP 0x1 ;  /* 0x000000040000795c */ /* 0x000fea0000300000 */
[----:B------:R-:W-:-:S04]  /*abb0*/  MOV R3, 0x0 ;  /* 0x0000000000037802 */ /* 0x000fc80000000f00 */
[----:B------:R-:W-:Y:S05]  /*abc0*/  RET.REL.NODEC R2 `(_ZN7cutlass13device_kernelINS_4gemm6kernel13GemmUniversalIN4cute5tupleIJiiiiEEENS1_10collective13CollectiveMmaINS1_35MainloopSm100TmaUmmaWarpSpecializedILi20ELi2ELi4ENS5_IJNS4_1CILi1EEESB_SB_EEEEENS5_IJNSA_ILi64EEENSA_ILi256EEENSA_ILi32EEEEEENS_12float_e5m2_tENS5_IJlSB_lEEESI_SJ_NS4_8TiledMMAINS4_8MMA_AtomIJNS4_10MMA_TraitsINS4_19SM100_MMA_F8F6F4_SSEJSI_SI_fSE_SF_NS4_17integral_constantINS4_4UMMA5MajorELSQ_0EEESR_NSO_INSP_7ScaleInELSS_0EEEST_EEEEEENS4_6LayoutISC_NS5_IJNSA_ILi0EEESX_SX_EEEEENS5_IJNS4_10UnderscoreES10_S10_EEEEENS4_13SM90_TMA_LOADENS4_14ComposedLayoutINS4_7SwizzleILi1ELi4ELi3EEENS4_18smem_ptr_flag_bitsILi8EEENSW_INS5_IJNSA_ILi8EEESG_EEENS5_IJSG_SB_EEEEEEEvNS4_8identityES13_S1D_vS1E_EENS_8epilogue10collective18CollectiveEpilogueINS1G_23Sm100TmaWarpSpecializedILi4ELi2ELi32ELb0ELb0EEEJSH_NS5_IJNSW_ISE_SB_EES1L_EEESI_SJ_SI_SJ_NS1G_6fusion15FusionCallbacksIS1K_NS1N_17LinearCombinationISI_fSI_fLNS_15FloatRoundStyleE2EEESH_S1M_JEEENS4_5SM1004TMEM4LOAD26SM100_TMEM_LOAD_16dp32b32xES13_NS14_INS15_ILi2ELi4ELi3EEES18_NSW_INS5_IJS19_SE_EEENS5_IJSE_SB_EEEEEEENS4_39AutoVectorizingCopyWithAssumedAlignmentILi128EEENS4_14SM90_TMA_STOREES21_S23_S23_EEEvvEEEEvNT_6ParamsE) ;  /* 0xffffff54020c7950 */ /* 0x000fea0003c3ffff */
        .weak           $__internal_2_$__cuda_sm10x_tcgen05_guardrail_trap_unallocated_columns_being_dealloced
        .type           $__internal_2_$__cuda_sm10x_tcgen05_guardrail_trap_unallocated_columns_being_dealloced,@function
        .size           $__internal_2_$__cuda_sm10x_tcgen05_guardrail_trap_unallocated_columns_being_dealloced,(.L_x_219 - $__internal_2_$__cuda_sm10x_tcgen05_guardrail_trap_unallocated_columns_being_dealloced)
$__internal_2_$__cuda_sm10x_tcgen05_guardrail_trap_unallocated_columns_being_dealloced:
[----:B------:R-:W-:Y:S05]  /*abd0*/  BPT.TRAP 0x1 ;  /* 0x000000040000795c */ /* 0x000fea0000300000 */
[----:B------:R-:W-:-:S04]  /*abe0*/  HFMA2 R3, -RZ, RZ, 0, 0 ;  /* 0x00000000ff037431 */ /* 0x000fc800000001ff */
[----:B------:R-:W-:Y:S05]  /*abf0*/  RET.REL.NODEC R2 `(_ZN7cutlass13device_kernelINS_4gemm6kernel13GemmUniversalIN4cute5tupleIJiiiiEEENS1_10collective13CollectiveMmaINS1_35MainloopSm100TmaUmmaWarpSpecializedILi20ELi2ELi4ENS5_IJNS4_1CILi1EEESB_SB_EEEEENS5_IJNSA_ILi64EEENSA_ILi256EEENSA_ILi32EEEEEENS_12float_e5m2_tENS5_IJlSB_lEEESI_SJ_NS4_8TiledMMAINS4_8MMA_AtomIJNS4_10MMA_TraitsINS4_19SM100_MMA_F8F6F4_SSEJSI_SI_fSE_SF_NS4_17integral_constantINS4_4UMMA5MajorELSQ_0EEESR_NSO_INSP_7ScaleInELSS_0EEEST_EEEEEENS4_6LayoutISC_NS5_IJNSA_ILi0EEESX_SX_EEEEENS5_IJNS4_10UnderscoreES10_S10_EEEEENS4_13SM90_TMA_LOADENS4_14ComposedLayoutINS4_7SwizzleILi1ELi4ELi3EEENS4_18smem_ptr_flag_bitsILi8EEENSW_INS5_IJNSA_ILi8EEESG_EEENS5_IJSG_SB_EEEEEEEvNS4_8identityES13_S1D_vS1E_EENS_8epilogue10collective18CollectiveEpilogueINS1G_23Sm100TmaWarpSpecializedILi4ELi2ELi32ELb0ELb0EEEJSH_NS5_IJNSW_ISE_SB_EES1L_EEESI_SJ_SI_SJ_NS1G_6fusion15FusionCallbacksIS1K_NS1N_17LinearCombinationISI_fSI_fLNS_15FloatRoundStyleE2EEESH_S1M_JEEENS4_5SM1004TMEM4LOAD26SM100_TMEM_LOAD_16dp32b32xES13_NS14_INS15_ILi2ELi4ELi3EEES18_NSW_INS5_IJS19_SE_EEENS5_IJSE_SB_EEEEEEENS4_39AutoVectorizingCopyWithAssumedAlignmentILi128EEENS4_14SM90_TMA_STOREES21_S23_S23_EEEvvEEEEvNT_6ParamsE) ;  /* 0xffffff5402007950 */ /* 0x000fea0003c3ffff */
.L_x_218:
[----:B------:R-:W-:-:S00]  /*ac00*/  BRA `(.L_x_218) ;  /* 0xfffffffc00fc7947 */ /* 0x000fc0000383ffff */
[----:B------:R-:W-:-:S00]  /*ac10*/  NOP ;  /* 0x0000000000007918 */ /* 0x000fc00000000000 */
        /* <DEDUP_REMOVED lines=14> */
.L_x_219:


//--------------------- .nv.global.init           --------------------------
	.section	.nv.global.init,"aw",@progbits
.nv.global.init:
	.type		$str$27,@object
	.size		$str$27,($str$28 - $str$27)
$str$27:
        /*0000*/ 	.byte	0x28, 0x61, 0x64, 0x64, 0x72, 0x65, 0x73, 0x73, 0x20, 0x26, 0x20, 0x6d, 0x61, 0x73, 0x6b, 0x29
        /*0010*/ 	.byte	0x20, 0x3d, 0x3d, 0x20, 0x30, 0x00
	.type		$str$28,@object
	.size		$str$28,($str$26 - $str$28)
$str$28:
        /*0016*/ 	.byte	0x2f, 0x74, 0x6d, 0x70, 0x2f, 0x63, 0x75, 0x74, 0x6c, 0x61, 0x73, 0x73, 0x5f, 0x73, 0x77, 0x65
        /*0026*/ 	.byte	0x65, 0x70, 0x5f, 0x73, 0x72, 0x63, 0x2f, 0x69, 0x6e, 0x63, 0x6c, 0x75, 0x64, 0x65, 0x2f, 0x63
        /*0036*/ 	.byte	0x75, 0x74, 0x65, 0x2f, 0x70, 0x6f, 0x69, 0x6e, 0x74, 0x65, 0x72, 0x5f, 0x66, 0x6c, 0x61, 0x67
        /*0046*/ 	.byte	0x67, 0x65, 0x64, 0x2e, 0x68, 0x70, 0x70, 0x00
	.type		$str$26,@object
	.size		$str$26,($str$25 - $str$26)
$str$26:
        /*004e*/ 	.byte	0x2f, 0x74, 0x6d, 0x70, 0x2f, 0x63, 0x75, 0x74, 0x6c, 0x61, 0x73, 0x73, 0x5f, 0x73, 0x77, 0x65
        /*005e*/ 	.byte	0x65, 0x70, 0x5f, 0x73, 0x72, 0x63, 0x2f, 0x69, 0x6e, 0x63, 0x6c, 0x75, 0x64, 0x65, 0x2f, 0x63
        /*006e*/ 	.byte	0x75, 0x74, 0x65, 0x2f, 0x61, 0x74, 0x6f, 0x6d, 0x2f, 0x63, 0x6f, 0x70, 0x79, 0x5f, 0x74, 0x72
        /*007e*/ 	.byte	0x61, 0x69, 0x74, 0x73, 0x5f, 0x73, 0x6d, 0x31, 0x30, 0x30, 0x2e, 0x68, 0x70, 0x70, 0x00
	.type		$str$25,@object
	.size		$str$25,(__unnamed_1 - $str$25)
$str$25:
        /*008d*/ 	.byte	0x28, 0x28, 0x75, 0x69, 0x6e, 0x74, 0x33, 0x32, 0x5f, 0x74, 0x28, 0x74, 0x68, 0x72, 0x65, 0x61
        /*009d*/ 	.byte	0x64, 0x49, 0x64, 0x78, 0x2e, 0x78, 0x29, 0x20, 0x2f, 0x20, 0x33, 0x32, 0x29, 0x20, 0x25, 0x20
        /*00ad*/ 	.byte	0x34, 0x29, 0x20, 0x3d, 0x3d, 0x20, 0x28, 0x28, 0x28, 0x74, 0x6d, 0x65, 0x6d, 0x5f, 0x61, 0x64
        /*00bd*/ 	.byte	0x64, 0x72, 0x20, 0x3e, 0x3e, 0x20, 0x31, 0x36, 0x29, 0x20, 0x2f, 0x20, 0x33, 0x32, 0x29, 0x20
        /*00cd*/ 	.byte	0x25, 0x20, 0x34, 0x29, 0x00
	.type		__unnamed_1,@object
	.size		__unnamed_1,(__unnamed_2 - __unnamed_1)
__unnamed_1:
        /*00d2*/ 	.byte	0x61, 0x75, 0x74, 0x6f, 0x20, 0x63, 0x75, 0x74, 0x65, 0x3a, 0x3a, 0x61, 0x73, 0x5f, 0x70, 0x6f
        /* <DEDUP_REMOVED lines=24> */
        /*0262*/ 	.byte	0x3c, 0x34, 0x30, 0x39, 0x36, 0x3e, 0x3e, 0x3e, 0x3e, 0x5d, 0x00
	.type		__unnamed_2,@object
	.size		__unnamed_2,(__unnamed_3 - __unnamed_2)
__unnamed_2:
        /* <DEDUP_REMOVED lines=26> */
	.type		__unnamed_3,@object
	.size		__unnamed_3,(.L_3 - __unnamed_3)
__unnamed_3:
        /* <DEDUP_REMOVED lines=40> */
        /*0688*/ 	.byte	0x74, 0x65, 0x3a, 0x3a, 0x43, 0x3c, 0x30, 0x3e, 0x3e, 0x3e, 0x3e, 0x5d, 0x00
.L_3:


//--------------------- .nv.shared._ZN7cutlass13device_kernelINS_4gemm6kernel13GemmUniversalIN4cute5tupleIJiiiiEEENS1_10collective13CollectiveMmaINS1_35MainloopSm100TmaUmmaWarpSpecializedILi20ELi2ELi4ENS5_IJNS4_1CILi1EEESB_SB_EEEEENS5_IJNSA_ILi64EEENSA_ILi256EEENSA_ILi32EEEEEENS_12float_e5m2_tENS5_IJlSB_lEEESI_SJ_NS4_8TiledMMAINS4_8MMA_AtomIJNS4_10MMA_TraitsINS4_19SM100_MMA_F8F6F4_SSEJSI_SI_fSE_SF_NS4_17integral_constantINS4_4UMMA5MajorELSQ_0EEESR_NSO_INSP_7ScaleInELSS_0EEEST_EEEEEENS4_6LayoutISC_NS5_IJNSA_ILi0EEESX_SX_EEEEENS5_IJNS4_10UnderscoreES10_S10_EEEEENS4_13SM90_TMA_LOADENS4_14ComposedLayoutINS4_7SwizzleILi1ELi4ELi3EEENS4_18smem_ptr_flag_bitsILi8EEENSW_INS5_IJNSA_ILi8EEESG_EEENS5_IJSG_SB_EEEEEEEvNS4_8identityES13_S1D_vS1E_EENS_8epilogue10collective18CollectiveEpilogueINS1G_23Sm100TmaWarpSpecializedILi4ELi2ELi32ELb0ELb0EEEJSH_NS5_IJNSW_ISE_SB_EES1L_EEESI_SJ_SI_SJ_NS1G_6fusion15FusionCallbacksIS1K_NS1N_17LinearCombinationISI_fSI_fLNS_15FloatRoundStyleE2EEESH_S1M_JEEENS4_5SM1004TMEM4LOAD26SM100_TMEM_LOAD_16dp32b32xES13_NS14_INS15_ILi2ELi4ELi3EEES18_NSW_INS5_IJS19_SE_EEENS5_IJSE_SB_EEEEEEENS4_39AutoVectorizingCopyWithAssumedAlignmentILi128EEENS4_14SM90_TMA_STOREES21_S23_S23_EEEvvEEEEvNT_6ParamsE --------------------------
	.section	.nv.shared._ZN7cutlass13device_kernelINS_4gemm6kernel13GemmUniversalIN4cute5tupleIJiiiiEEENS1_10collective13CollectiveMmaINS1_35MainloopSm100TmaUmmaWarpSpecializedILi20ELi2ELi4ENS5_IJNS4_1CILi1EEESB_SB_EEEEENS5_IJNSA_ILi64EEENSA_ILi256EEENSA_ILi32EEEEEENS_12float_e5m2_tENS5_IJlSB_lEEESI_SJ_NS4_8TiledMMAINS4_8MMA_AtomIJNS4_10MMA_TraitsINS4_19SM100_MMA_F8F6F4_SSEJSI_SI_fSE_SF_NS4_17integral_constantINS4_4UMMA5MajorELSQ_0EEESR_NSO_INSP_7ScaleInELSS_0EEEST_EEEEEENS4_6LayoutISC_NS5_IJNSA_ILi0EEESX_SX_EEEEENS5_IJNS4_10UnderscoreES10_S10_EEEEENS4_13SM90_TMA_LOADENS4_14ComposedLayoutINS4_7SwizzleILi1ELi4ELi3EEENS4_18smem_ptr_flag_bitsILi8EEENSW_INS5_IJNSA_ILi8EEESG_EEENS5_IJSG_SB_EEEEEEEvNS4_8identityES13_S1D_vS1E_EENS_8epilogue10collective18CollectiveEpilogueINS1G_23Sm100TmaWarpSpecializedILi4ELi2ELi32ELb0ELb0EEEJSH_NS5_IJNSW_ISE_SB_EES1L_EEESI_SJ_SI_SJ_NS1G_6fusion15FusionCallbacksIS1K_NS1N_17LinearCombinationISI_fSI_fLNS_15FloatRoundStyleE2EEESH_S1M_JEEENS4_5SM1004TMEM4LOAD26SM100_TMEM_LOAD_16dp32b32xES13_NS14_INS15_ILi2ELi4ELi3EEES18_NSW_INS5_IJS19_SE_EEENS5_IJSE_SB_EEEEEEENS4_39AutoVectorizingCopyWithAssumedAlignmentILi128EEENS4_14SM90_TMA_STOREES21_S23_S23_EEEvvEEEEvNT_6ParamsE,"aw",@nobits
	.sectionflags	@""
	.align	16
	.zero		1024


//--------------------- .nv.shared.reserved.0     --------------------------
	.section	.nv.shared.reserved.0,"aw",@nobits
	.weak		__nv_reservedSMEM_offset_0_alias
	.size		__nv_reservedSMEM_offset_0_alias, 0, 64
	.other		__nv_reservedSMEM_offset_0_alias,@"STO_CUDA_RESERVED_SHARED STV_DEFAULT"
__nv_reservedSMEM_offset_0_alias:
	.zero		0
.nv.shared.reserved.0:
	.zero		64
	.weak		__nv_reservedSMEM_tcgen05_partition
	.type		__nv_reservedSMEM_tcgen05_partition,@object
	.size		__nv_reservedSMEM_tcgen05_partition,(.L_0 - __nv_reservedSMEM_tcgen05_partition)
__nv_reservedSMEM_tcgen05_partition:
	.zero		32
.L_0:


//--------------------- .nv.global                --------------------------
	.section	.nv.global,"aw",@nobits
.nv.global:
	.type		_ZN40_INTERNAL_aa7674b0_4_k_cu_8c2aeab1_295544cute1_E,@object
	.size		_ZN40_INTERNAL_aa7674b0_4_k_cu_8c2aeab1_295544cute1_E,(_ZN40_INTERNAL_aa7674b0_4_k_cu_8c2aeab1_295544cuda3std3__45__cpo6cbeginE - _ZN40_INTERNAL_aa7674b0_4_k_cu_8c2aeab1_295544cute1_E)
_ZN40_INTERNAL_aa7674b0_4_k_cu_8c2aeab1_295544cute1_E:
	.zero		1
	.type		_ZN40_INTERNAL_aa7674b0_4_k_cu_8c2aeab1_295544cuda3std3__45__cpo6cbeginE,@object
	.size		_ZN40_INTERNAL_aa7674b0_4_k_cu_8c2aeab1_295544cuda3std3__45__cpo6cbeginE,(_ZN40_INTERNAL_aa7674b0_4_k_cu_8c2aeab1_295544cuda3std3__48in_placeE - _ZN40_INTERNAL_aa7674b0_4_k_cu_8c2aeab1_295544cuda3std3__45__cpo6cbeginE)
_ZN40_INTERNAL_aa7674b0_4_k_cu_8c2aeab1_295544cuda3std3__45__cpo6cbeginE:
	.zero		1
	.type		_ZN40_INTERNAL_aa7674b0_4_k_cu_8c2aeab1_295544cuda3std3__48in_placeE,@object
	.size		_ZN40_INTERNAL_aa7674b0_4_k_cu_8c2aeab1_295544cuda3std3__48in_placeE,(_ZN40_INTERNAL_aa7674b0_4_k_cu_8c2aeab1_295544cuda3std6ranges3__45__cpo9iter_moveE - _ZN40_INTERNAL_aa7674b0_4_k_cu_8c2aeab1_295544cuda3std3__48in_placeE)
_ZN40_INTERNAL_aa7674b0_4_k_cu_8c2aeab1_295544cuda3std3__48in_placeE:
	.zero		1
	.type		_ZN40_INTERNAL_aa7674b0_4_k_cu_8c2aeab1_295544cuda3std6ranges3__45__cpo9iter_moveE,@object
	.size		_ZN40_INTERNAL_aa7674b0_4_k_cu_8c2aeab1_295544cuda3std6ranges3__45__cpo9iter_moveE,(_ZN40_INTERNAL_aa7674b0_4_k_cu_8c2aeab1_295544cuda3std3__45__cpo5beginE - _ZN40_INTERNAL_aa7674b0_4_k_cu_8c2aeab1_295544cuda3std6ranges3__45__cpo9iter_moveE)
_ZN40_INTERNAL_aa7674b0_4_k_cu_8c2aeab1_295544cuda3std6ranges3__45__cpo9iter_moveE:
	.zero		1
	.type		_ZN40_INTERNAL_aa7674b0_4_k_cu_8c2aeab1_295544cuda3std3__45__cpo5beginE,@object
	.size		_ZN40_INTERNAL_aa7674b0_4_k_cu_8c2aeab1_295544cuda3std3__45__cpo5beginE,(_ZN40_INTERNAL_aa7674b0_4_k_cu_8c2aeab1_295544cuda3std3__442_GLOBAL__N__aa7674b0_4_k_cu_8c2aeab1_295546ignoreE - _ZN40_INTERNAL_aa7674b0_4_k_cu_8c2aeab1_295544cuda3std3__45__cpo5beginE)
_ZN40_INTERNAL_aa7674b0_4_k_cu_8c2aeab1_295544cuda3std3__45__cpo5beginE:
	.zero		1
	.type		_ZN40_INTERNAL_aa7674b0_4_k_cu_8c2aeab1_295544cuda3std3__442_GLOBAL__N__aa7674b0_4_k_cu_8c2aeab1_295546ignoreE,@object
	.size		_ZN40_INTERNAL_aa7674b0_4_k_cu_8c2aeab1_295544cuda3std3__442_GLOBAL__N__aa7674b0_4_k_cu_8c2aeab1_295546ignoreE,(_ZN40_INTERNAL_aa7674b0_4_k_cu_8c2aeab1_295544cute7productE - _ZN40_INTERNAL_aa7674b0_4_k_cu_8c2aeab1_295544cuda3std3__442_GLOBAL__N__aa7674b0_4_k_cu_8c2aeab1_295546ignoreE)
_ZN40_INTERNAL_aa7674b0_4_k_cu_8c2aeab1_295544cuda3std3__442_GLOBAL__N__aa7674b0_4_k_cu_8c2aeab1_295546ignoreE:
	.zero		1
	.type		_ZN40_INTERNAL_aa7674b0_4_k_cu_8c2aeab1_295544cute7productE,@object
	.size		_ZN40_INTERNAL_aa7674b0_4_k_cu_8c2aeab1_295544cute7productE,(_ZN40_INTERNAL_aa7674b0_4_k_cu_8c2aeab1_295544cuda3std3__45__cpo3endE - _ZN40_INTERNAL_aa7674b0_4_k_cu_8c2aeab1_295544cute7productE)
_ZN40_INTERNAL_aa7674b0_4_k_cu_8c2aeab1_295544cute7productE:
	.zero		1
	.type		_ZN40_INTERNAL_aa7674b0_4_k_cu_8c2aeab1_295544cuda3std3__45__cpo3endE,@object
	.size		_ZN40_INTERNAL_aa7674b0_4_k_cu_8c2aeab1_295544cuda3std3__45__cpo3endE,(_ZN40_INTERNAL_aa7674b0_4_k_cu_8c2aeab1_295544cuda3std3__419piecewise_constructE - _ZN40_INTERNAL_aa7674b0_4_k_cu_8c2aeab1_295544cuda3std3__45__cpo3endE)
_ZN40_INTERNAL_aa7674b0_4_k_cu_8c2aeab1_295544cuda3std3__45__cpo3endE:
	.zero		1
	.type		_ZN40_INTERNAL_aa7674b0_4_k_cu_8c2aeab1_295544cuda3std3__419piecewise_constructE,@object
	.size		_ZN40_INTERNAL_aa7674b0_4_k_cu_8c2aeab1_295544cuda3std3__419piecewise_constructE,(_ZN40_INTERNAL_aa7674b0_4_k_cu_8c2aeab1_295544cuda3std3__45__cpo4cendE - _ZN40_INTERNAL_aa7674b0_4_k_cu_8c2aeab1_295544cuda3std3__419piecewise_constructE)
_ZN40_INTERNAL_aa7674b0_4_k_cu_8c2aeab1_295544cuda3std3__419piecewise_constructE:
	.zero		1
	.type		_ZN40_INTERNAL_aa7674b0_4_k_cu_8c2aeab1_295544cuda3std3__45__cpo4cendE,@object
	.size		_ZN40_INTERNAL_aa7674b0_4_k_cu_8c2aeab1_295544cuda3std3__45__cpo4cendE,(_ZN40_INTERNAL_aa7674b0_4_k_cu_8c2aeab1_295544cuda3std6ranges3__45__cpo4swapE - _ZN40_INTERNAL_aa7674b0_4_k_cu_8c2aeab1_295544cuda3std3__45__cpo4cendE)
_ZN40_INTERNAL_aa7674b0_4_k_cu_8c2aeab1_295544cuda3std3__45__cpo4cendE:
	.zero		1
	.type		_ZN40_INTERNAL_aa7674b0_4_k_cu_8c2aeab1_295544cuda3std6ranges3__45__cpo4swapE,@object
	.size		_ZN40_INTERNAL_aa7674b0_4_k_cu_8c2aeab1_295544cuda3std6ranges3__45__cpo4swapE,(.L_11 - _ZN40_INTERNAL_aa7674b0_4_k_cu_8c2aeab1_295544cuda3std6ranges3__45__cpo4swapE)
_ZN40_INTERNAL_aa7674b0_4_k_cu_8c2aeab1_295544cuda3std6ranges3__45__cpo4swapE:
	.zero		1
.L_11:


//--------------------- .nv.constant0._ZN7cutlass13device_kernelINS_4gemm6kernel13GemmUniversalIN4cute5tupleIJiiiiEEENS1_10collective13CollectiveMmaINS1_35MainloopSm100TmaUmmaWarpSpecializedILi20ELi2ELi4ENS5_IJNS4_1CILi1EEESB_SB_EEEEENS5_IJNSA_ILi64EEENSA_ILi256EEENSA_ILi32EEEEEENS_12float_e5m2_tENS5_IJlSB_lEEESI_SJ_NS4_8TiledMMAINS4_8MMA_AtomIJNS4_10MMA_TraitsINS4_19SM100_MMA_F8F6F4_SSEJSI_SI_fSE_SF_NS4_17integral_constantINS4_4UMMA5MajorELSQ_0EEESR_NSO_INSP_7ScaleInELSS_0EEEST_EEEEEENS4_6LayoutISC_NS5_IJNSA_ILi0EEESX_SX_EEEEENS5_IJNS4_10UnderscoreES10_S10_EEEEENS4_13SM90_TMA_LOADENS4_14ComposedLayoutINS4_7SwizzleILi1ELi4ELi3EEENS4_18smem_ptr_flag_bitsILi8EEENSW_INS5_IJNSA_ILi8EEESG_EEENS5_IJSG_SB_EEEEEEEvNS4_8identityES13_S1D_vS1E_EENS_8epilogue10collective18CollectiveEpilogueINS1G_23Sm100TmaWarpSpecializedILi4ELi2ELi32ELb0ELb0EEEJSH_NS5_IJNSW_ISE_SB_EES1L_EEESI_SJ_SI_SJ_NS1G_6fusion15FusionCallbacksIS1K_NS1N_17LinearCombinationISI_fSI_fLNS_15FloatRoundStyleE2EEESH_S1M_JEEENS4_5SM1004TMEM4LOAD26SM100_TMEM_LOAD_16dp32b32xES13_NS14_INS15_ILi2ELi4ELi3EEES18_NSW_INS5_IJS19_SE_EEENS5_IJSE_SB_EEEEEEENS4_39AutoVectorizingCopyWithAssumedAlignmentILi128EEENS4_14SM90_TMA_STOREES21_S23_S23_EEEvvEEEEvNT_6ParamsE --------------------------
	.section	.nv.constant0._ZN7cutlass13device_kernelINS_4gemm6kernel13GemmUniversalIN4cute5tupleIJiiiiEEENS1_10collective13CollectiveMmaINS1_35MainloopSm100TmaUmmaWarpSpecializedILi20ELi2ELi4ENS5_IJNS4_1CILi1EEESB_SB_EEEEENS5_IJNSA_ILi64EEENSA_ILi256EEENSA_ILi32EEEEEENS_12float_e5m2_tENS5_IJlSB_lEEESI_SJ_NS4_8TiledMMAINS4_8MMA_AtomIJNS4_10MMA_TraitsINS4_19SM100_MMA_F8F6F4_SSEJSI_SI_fSE_SF_NS4_17integral_constantINS4_4UMMA5MajorELSQ_0EEESR_NSO_INSP_7ScaleInELSS_0EEEST_EEEEEENS4_6LayoutISC_NS5_IJNSA_ILi0EEESX_SX_EEEEENS5_IJNS4_10UnderscoreES10_S10_EEEEENS4_13SM90_TMA_LOADENS4_14ComposedLayoutINS4_7SwizzleILi1ELi4ELi3EEENS4_18smem_ptr_flag_bitsILi8EEENSW_INS5_IJNSA_ILi8EEESG_EEENS5_IJSG_SB_EEEEEEEvNS4_8identityES13_S1D_vS1E_EENS_8epilogue10collective18CollectiveEpilogueINS1G_23Sm100TmaWarpSpecializedILi4ELi2ELi32ELb0ELb0EEEJSH_NS5_IJNSW_ISE_SB_EES1L_EEESI_SJ_SI_SJ_NS1G_6fusion15FusionCallbacksIS1K_NS1N_17LinearCombinationISI_fSI_fLNS_15FloatRoundStyleE2EEESH_S1M_JEEENS4_5SM1004TMEM4LOAD26SM100_TMEM_LOAD_16dp32b32xES13_NS14_INS15_ILi2ELi4ELi3EEES18_NSW_INS5_IJS19_SE_EEENS5_IJSE_SB_EEEEEEENS4_39AutoVectorizingCopyWithAssumedAlignmentILi128EEENS4_14SM90_TMA_STOREES21_S23_S23_EEEvvEEEEvNT_6ParamsE,"a",@progbits
	.sectionflags	@""
	.align	4
.nv.constant0._ZN7cutlass13device_kernelINS_4gemm6kernel13GemmUniversalIN4cute5tupleIJiiiiEEENS1_10collective13CollectiveMmaINS1_35MainloopSm100TmaUmmaWarpSpecializedILi20ELi2ELi4ENS5_IJNS4_1CILi1EEESB_SB_EEEEENS5_IJNSA_ILi64EEENSA_ILi256EEENSA_ILi32EEEEEENS_12float_e5m2_tENS5_IJlSB_lEEESI_SJ_NS4_8TiledMMAINS4_8MMA_AtomIJNS4_10MMA_TraitsINS4_19SM100_MMA_F8F6F4_SSEJSI_SI_fSE_SF_NS4_17integral_constantINS4_4UMMA5MajorELSQ_0EEESR_NSO_INSP_7ScaleInELSS_0EEEST_EEEEEENS4_6LayoutISC_NS5_IJNSA_ILi0EEESX_SX_EEEEENS5_IJNS4_10UnderscoreES10_S10_EEEEENS4_13SM90_TMA_LOADENS4_14ComposedLayoutINS4_7SwizzleILi1ELi4ELi3EEENS4_18smem_ptr_flag_bitsILi8EEENSW_INS5_IJNSA_ILi8EEESG_EEENS5_IJSG_SB_EEEEEEEvNS4_8identityES13_S1D_vS1E_EENS_8epilogue10collective18CollectiveEpilogueINS1G_23Sm100TmaWarpSpecializedILi4ELi2ELi32ELb0ELb0EEEJSH_NS5_IJNSW_ISE_SB_EES1L_EEESI_SJ_SI_SJ_NS1G_6fusion15FusionCallbacksIS1K_NS1N_17LinearCombinationISI_fSI_fLNS_15FloatRoundStyleE2EEESH_S1M_JEEENS4_5SM1004TMEM4LOAD26SM100_TMEM_LOAD_16dp32b32xES13_NS14_INS15_ILi2ELi4ELi3EEES18_NSW_INS5_IJS19_SE_EEENS5_IJSE_SB_EEEEEEENS4_39AutoVectorizingCopyWithAssumedAlignmentILi128EEENS4_14SM90_TMA_STOREES21_S23_S23_EEEvvEEEEvNT_6ParamsE:
	.zero		2944


//--------------------- SYMBOLS --------------------------

	.type		.nv.reservedSmem.offset0,@object
	.size		.nv.reservedSmem.offset0,0x4
	.type		.nv.reservedSmem.cap,@object
	.size		.nv.reservedSmem.cap,0x4
	.type		__assertfail,@function
